	.target	sm_90a

	.elftype	@"ET_EXEC"


//--------------------- .note.nv.tkinfo           --------------------------
	.section	.note.nv.tkinfo,"",@"SHT_NOTE"
	.sectionflags	@"SHF_NOTE_NV_TKINFO"
	.tkinfo
        /*0018*/ 	.word	0x00000002
        /*0030*/ 	.string	""
        /*0030*/ 	.string	"ptxas"
        /*0030*/ 	.string	"Cuda compilation tools, release 13.0, V13.0.88"
        /*0030*/ 	.string	"Build cuda_13.0.r13.0/compiler.36424714_0"
        /*0030*/ 	.string	"-arch sm_90a -m 64 "



//--------------------- .note.nv.cuinfo           --------------------------
	.section	.note.nv.cuinfo,"",@"SHT_NOTE"
	.sectionflags	@"SHF_NOTE_NV_CUINFO"
        /*0018*/ 	.short	0x0002
        /*001a*/ 	.short	0x005a
        /*001c*/ 	.short	0x0082
	.zero		2


//--------------------- .nv.info                  --------------------------
	.section	.nv.info,"",@"SHT_CUDA_INFO"
	.align	4


	//----- nvinfo : EIATTR_REGCOUNT
	.align		4
        /*0000*/ 	.byte	0x04, 0x2f
        /*0002*/ 	.short	(.L_15 - .L_14)
	.align		4
.L_14:
        /*0004*/ 	.word	index@(_ZN7cutlass13device_kernelINS_4gemm6kernel13GemmUniversalIN4cute5tupleIJiiiiEEENS1_10collective13CollectiveMmaINS1_34MainloopSm90TmaGmmaWarpSpecializedILi5ENS5_IJNS4_1CILi1EEESB_SB_EEENS1_35KernelTmaWarpSpecializedCooperativeEEENS5_IJNSA_ILi128EEESF_NSA_ILi64EEEEEEaNS5_IJlSB_lEEEaSI_NS4_8TiledMMAINS4_8MMA_AtomIJNS4_4SM904GMMA27MMA_64x128x32_S32S8S8_SS_TNEEEENS4_6LayoutINS5_IJNSA_ILi2EEESB_SB_EEENS5_IJSB_NSA_ILi0EEESS_EEEEENS5_IJNS4_10UnderscoreESV_SV_EEEEENS4_13SM90_TMA_LOADENS4_14ComposedLayoutINS4_7SwizzleILi2ELi4ELi3EEENS4_18smem_ptr_flag_bitsILi8EEENSP_INS5_IJNSA_ILi8EEESG_EEENS5_IJSG_SB_EEEEEEEvNS4_8identityESY_S18_vS19_EENS_8epilogue10collective6detail29Sm90TmaWarpSpecializedAdapterINS1C_15DefaultEpilogueIaSI_SI_NS1B_6thread17LinearCombinationIaLi1EiiLNS1G_9ScaleType4KindE0ELNS_15FloatRoundStyleE2EaEENS1_15EpilogueDefaultEEEEEvvEEEEvNT_6ParamsE)
        /*0008*/ 	.word	0x000000a8


	//----- nvinfo : EIATTR_FRAME_SIZE
	.align		4
.L_15:
        /*000c*/ 	.byte	0x04, 0x11
        /*000e*/ 	.short	(.L_17 - .L_16)
	.align		4
.L_16:
        /*0010*/ 	.word	index@(_ZN7cutlass13device_kernelINS_4gemm6kernel13GemmUniversalIN4cute5tupleIJiiiiEEENS1_10collective13CollectiveMmaINS1_34MainloopSm90TmaGmmaWarpSpecializedILi5ENS5_IJNS4_1CILi1EEESB_SB_EEENS1_35KernelTmaWarpSpecializedCooperativeEEENS5_IJNSA_ILi128EEESF_NSA_ILi64EEEEEEaNS5_IJlSB_lEEEaSI_NS4_8TiledMMAINS4_8MMA_AtomIJNS4_4SM904GMMA27MMA_64x128x32_S32S8S8_SS_TNEEEENS4_6LayoutINS5_IJNSA_ILi2EEESB_SB_EEENS5_IJSB_NSA_ILi0EEESS_EEEEENS5_IJNS4_10UnderscoreESV_SV_EEEEENS4_13SM90_TMA_LOADENS4_14ComposedLayoutINS4_7SwizzleILi2ELi4ELi3EEENS4_18smem_ptr_flag_bitsILi8EEENSP_INS5_IJNSA_ILi8EEESG_EEENS5_IJSG_SB_EEEEEEEvNS4_8identityESY_S18_vS19_EENS_8epilogue10collective6detail29Sm90TmaWarpSpecializedAdapterINS1C_15DefaultEpilogueIaSI_SI_NS1B_6thread17LinearCombinationIaLi1EiiLNS1G_9ScaleType4KindE0ELNS_15FloatRoundStyleE2EaEENS1_15EpilogueDefaultEEEEEvvEEEEvNT_6ParamsE)
        /*0014*/ 	.word	0x00000000


	//----- nvinfo : EIATTR_MIN_STACK_SIZE
	.align		4
.L_17:
        /*0018*/ 	.byte	0x04, 0x12
        /*001a*/ 	.short	(.L_19 - .L_18)
	.align		4
.L_18:
        /*001c*/ 	.word	index@(_ZN7cutlass13device_kernelINS_4gemm6kernel13GemmUniversalIN4cute5tupleIJiiiiEEENS1_10collective13CollectiveMmaINS1_34MainloopSm90TmaGmmaWarpSpecializedILi5ENS5_IJNS4_1CILi1EEESB_SB_EEENS1_35KernelTmaWarpSpecializedCooperativeEEENS5_IJNSA_ILi128EEESF_NSA_ILi64EEEEEEaNS5_IJlSB_lEEEaSI_NS4_8TiledMMAINS4_8MMA_AtomIJNS4_4SM904GMMA27MMA_64x128x32_S32S8S8_SS_TNEEEENS4_6LayoutINS5_IJNSA_ILi2EEESB_SB_EEENS5_IJSB_NSA_ILi0EEESS_EEEEENS5_IJNS4_10UnderscoreESV_SV_EEEEENS4_13SM90_TMA_LOADENS4_14ComposedLayoutINS4_7SwizzleILi2ELi4ELi3EEENS4_18smem_ptr_flag_bitsILi8EEENSP_INS5_IJNSA_ILi8EEESG_EEENS5_IJSG_SB_EEEEEEEvNS4_8identityESY_S18_vS19_EENS_8epilogue10collective6detail29Sm90TmaWarpSpecializedAdapterINS1C_15DefaultEpilogueIaSI_SI_NS1B_6thread17LinearCombinationIaLi1EiiLNS1G_9ScaleType4KindE0ELNS_15FloatRoundStyleE2EaEENS1_15EpilogueDefaultEEEEEvvEEEEvNT_6ParamsE)
        /*0020*/ 	.word	0x00000000
.L_19:


//--------------------- .nv.compat                --------------------------
	.section	.nv.compat,"",@"SHT_CUDA_COMPAT_INFO"
	.align	4
        /*0000*/ 	.byte	0x02, 0x09, 0x01, 0x00, 0x02, 0x02, 0x04, 0x00, 0x02, 0x05, 0x05, 0x00, 0x03, 0x07, 0x01, 0x01
        /*0010*/ 	.byte	0x02, 0x03, 0x01, 0x00, 0x02, 0x06, 0x01, 0x00, 0x04, 0x0b, 0x08, 0x00, 0x00, 0x00, 0x00, 0x00
        /*0020*/ 	.byte	0x00, 0x00, 0x00, 0x00


//--------------------- .nv.info._ZN7cutlass13device_kernelINS_4gemm6kernel13GemmUniversalIN4cute5tupleIJiiiiEEENS1_10collective13CollectiveMmaINS1_34MainloopSm90TmaGmmaWarpSpecializedILi5ENS5_IJNS4_1CILi1EEESB_SB_EEENS1_35KernelTmaWarpSpecializedCooperativeEEENS5_IJNSA_ILi128EEESF_NSA_ILi64EEEEEEaNS5_IJlSB_lEEEaSI_NS4_8TiledMMAINS4_8MMA_AtomIJNS4_4SM904GMMA27MMA_64x128x32_S32S8S8_SS_TNEEEENS4_6LayoutINS5_IJNSA_ILi2EEESB_SB_EEENS5_IJSB_NSA_ILi0EEESS_EEEEENS5_IJNS4_10UnderscoreESV_SV_EEEEENS4_13SM90_TMA_LOADENS4_14ComposedLayoutINS4_7SwizzleILi2ELi4ELi3EEENS4_18smem_ptr_flag_bitsILi8EEENSP_INS5_IJNSA_ILi8EEESG_EEENS5_IJSG_SB_EEEEEEEvNS4_8identityESY_S18_vS19_EENS_8epilogue10collective6detail29Sm90TmaWarpSpecializedAdapterINS1C_15DefaultEpilogueIaSI_SI_NS1B_6thread17LinearCombinationIaLi1EiiLNS1G_9ScaleType4KindE0ELNS_15FloatRoundStyleE2EaEENS1_15EpilogueDefaultEEEEEvvEEEEvNT_6ParamsE --------------------------
	.section	.nv.info._ZN7cutlass13device_kernelINS_4gemm6kernel13GemmUniversalIN4cute5tupleIJiiiiEEENS1_10collective13CollectiveMmaINS1_34MainloopSm90TmaGmmaWarpSpecializedILi5ENS5_IJNS4_1CILi1EEESB_SB_EEENS1_35KernelTmaWarpSpecializedCooperativeEEENS5_IJNSA_ILi128EEESF_NSA_ILi64EEEEEEaNS5_IJlSB_lEEEaSI_NS4_8TiledMMAINS4_8MMA_AtomIJNS4_4SM904GMMA27MMA_64x128x32_S32S8S8_SS_TNEEEENS4_6LayoutINS5_IJNSA_ILi2EEESB_SB_EEENS5_IJSB_NSA_ILi0EEESS_EEEEENS5_IJNS4_10UnderscoreESV_SV_EEEEENS4_13SM90_TMA_LOADENS4_14ComposedLayoutINS4_7SwizzleILi2ELi4ELi3EEENS4_18smem_ptr_flag_bitsILi8EEENSP_INS5_IJNSA_ILi8EEESG_EEENS5_IJSG_SB_EEEEEEEvNS4_8identityESY_S18_vS19_EENS_8epilogue10collective6detail29Sm90TmaWarpSpecializedAdapterINS1C_15DefaultEpilogueIaSI_SI_NS1B_6thread17LinearCombinationIaLi1EiiLNS1G_9ScaleType4KindE0ELNS_15FloatRoundStyleE2EaEENS1_15EpilogueDefaultEEEEEvvEEEEvNT_6ParamsE,"",@"SHT_CUDA_INFO"
	.sectionflags	@""
	.align	4


	//----- nvinfo : EIATTR_CUDA_API_VERSION
	.align		4
        /*0000*/ 	.byte	0x04, 0x37
        /*0002*/ 	.short	(.L_21 - .L_20)
.L_20:
        /*0004*/ 	.word	0x00000082


	//----- nvinfo : EIATTR_KPARAM_INFO
	.align		4
.L_21:
        /*0008*/ 	.byte	0x04, 0x17
        /*000a*/ 	.short	(.L_23 - .L_22)
.L_22:
        /*000c*/ 	.word	0x00000000
        /*0010*/ 	.short	0x0000
        /*0012*/ 	.short	0x0070
        /*0014*/ 	.byte	0x00, 0xf0, 0x01, 0x10


	//----- nvinfo : EIATTR_SPARSE_MMA_MASK
	.align		4
.L_23:
        /*0018*/ 	.byte	0x03, 0x50
        /*001a*/ 	.short	0x0000


	//----- nvinfo : EIATTR_MAXREG_COUNT
	.align		4
        /*001c*/ 	.byte	0x03, 0x1b
        /*001e*/ 	.short	0x00a8


	//----- nvinfo : EIATTR_NUM_BARRIERS
	.align		4
        /*0020*/ 	.byte	0x02, 0x4c
        /*0022*/ 	.byte	0x01
	.zero		1


	//----- nvinfo : EIATTR_EXTERNS
	.align		4
        /*0024*/ 	.byte	0x04, 0x0f
        /*0026*/ 	.short	(.L_25 - .L_24)


	//   ....[0]....
	.align		4
.L_24:
        /*0028*/ 	.word	index@(__assertfail)


	//----- nvinfo : EIATTR_MERCURY_ISA_VERSION
	.align		4
.L_25:
        /*002c*/ 	.byte	0x03, 0x5f
        /*002e*/ 	.short	0x0101


	//----- nvinfo : EIATTR_INT_WARP_WIDE_INSTR_OFFSETS
	.align		4
        /*0030*/ 	.byte	0x04, 0x31
        /*0032*/ 	.short	(.L_27 - .L_26)


	//   ....[0]....
.L_26:
        /*0034*/ 	.word	0x000003d0


	//   ....[1]....
        /*0038*/ 	.word	0x00000400


	//   ....[2]....
        /*003c*/ 	.word	0x000004e0


	//----- nvinfo : EIATTR_COOP_GROUP_MASK_REGIDS
	.align		4
.L_27:
        /*0040*/ 	.byte	0x04, 0x29
        /*0042*/ 	.short	(.L_29 - .L_28)


	//   ....[0]....
.L_28:
        /*0044*/ 	.word	0xffffffff


	//   ....[1]....
        /*0048*/ 	.word	0xffffffff


	//   ....[2]....
        /*004c*/ 	.word	0xffffffff


	//   ....[3]....
        /*0050*/ 	.word	0xffffffff


	//   ....[4]....
        /*0054*/ 	.word	0xffffffff


	//----- nvinfo : EIATTR_COOP_GROUP_INSTR_OFFSETS
	.align		4
.L_29:
        /*0058*/ 	.byte	0x04, 0x28
        /*005a*/ 	.short	(.L_31 - .L_30)


	//   ....[0]....
.L_30:
        /*005c*/ 	.word	0x00000060


	//   ....[1]....
        /*0060*/ 	.word	0x00000070


	//   ....[2]....
        /*0064*/ 	.word	0x00000130


	//   ....[3]....
        /*0068*/ 	.word	0x000002e0


	//   ....[4]....
        /*006c*/ 	.word	0x00000f80


	//----- nvinfo : EIATTR_REG_RECONFIG
	.align		4
.L_31:
        /*0070*/ 	.byte	0x01, 0x54
	.zero		2


	//----- nvinfo : EIATTR_SYSCALL_OFFSETS
	.align		4
        /*0074*/ 	.byte	0x04, 0x46
        /*0076*/ 	.short	(.L_33 - .L_32)


	//   ....[0]....
.L_32:
        /*0078*/ 	.word	0x00001140


	//----- nvinfo : EIATTR_MBARRIER_INSTR_OFFSETS
	.align		4
.L_33:
        /*007c*/ 	.byte	0x04, 0x39
        /*007e*/ 	.short	(.L_35 - .L_34)


	//   ....[0]....
.L_34:
        /*0080*/ 	.word	0x00000230
        /*0084*/ 	.word	0x000000ff
        /*0088*/ 	.word	0x00000000
        /*008c*/ 	.short	0x0100
        /*008e*/ 	.byte	0x08
	.zero		1


	//   ....[1]....
        /*0090*/ 	.word	0x00000240
        /*0094*/ 	.word	0x000000ff
        /*0098*/ 	.word	0x00000028
        /*009c*/ 	.short	0x0100
        /*009e*/ 	.byte	0x08
	.zero		1


	//   ....[2]....
        /*00a0*/ 	.word	0x00000250
        /*00a4*/ 	.word	0x000000ff
        /*00a8*/ 	.word	0x00000008
        /*00ac*/ 	.short	0x0100
        /*00ae*/ 	.byte	0x08
	.zero		1


	//   ....[3]....
        /*00b0*/ 	.word	0x00000260
        /*00b4*/ 	.word	0x000000ff
        /*00b8*/ 	.word	0x00000030
        /*00bc*/ 	.short	0x0100
        /*00be*/ 	.byte	0x08
	.zero		1


	//   ....[4]....
        /*00c0*/ 	.word	0x00000270
        /*00c4*/ 	.word	0x000000ff
        /*00c8*/ 	.word	0x00000010
        /*00cc*/ 	.short	0x0100
        /*00ce*/ 	.byte	0x08
	.zero		1


	//   ....[5]....
        /*00d0*/ 	.word	0x00000280
        /*00d4*/ 	.word	0x000000ff
        /*00d8*/ 	.word	0x00000038
        /*00dc*/ 	.short	0x0100
        /*00de*/ 	.byte	0x08
	.zero		1


	//   ....[6]....
        /*00e0*/ 	.word	0x00000290
        /*00e4*/ 	.word	0x000000ff
        /*00e8*/ 	.word	0x00000018
        /*00ec*/ 	.short	0x0100
        /*00ee*/ 	.byte	0x08
	.zero		1


	//   ....[7]....
        /*00f0*/ 	.word	0x000002a0
        /*00f4*/ 	.word	0x000000ff
        /*00f8*/ 	.word	0x00000040
        /*00fc*/ 	.short	0x0100
        /*00fe*/ 	.byte	0x08
	.zero		1


	//   ....[8]....
        /*0100*/ 	.word	0x000002b0
        /*0104*/ 	.word	0x000000ff
        /*0108*/ 	.word	0x00000020
        /*010c*/ 	.short	0x0100
        /*010e*/ 	.byte	0x08
	.zero		1


	//   ....[9]....
        /*0110*/ 	.word	0x000002c0
        /*0114*/ 	.word	0x000000ff
        /*0118*/ 	.word	0x00000048
        /*011c*/ 	.short	0x0100
        /*011e*/ 	.byte	0x08
	.zero		1


	//   ....[10]....
        /*0120*/ 	.word	0x00000550
        /*0124*/ 	.word	0x000000ff
        /*0128*/ 	.word	0x00000060
        /*012c*/ 	.short	0x0100
        /*012e*/ 	.byte	0x06
	.zero		1


	//   ....[11]....
        /*0130*/ 	.word	0x000005b0
        /*0134*/ 	.word	0x000000ff
        /*0138*/ 	.word	0x00000068
        /*013c*/ 	.short	0x0100
        /*013e*/ 	.byte	0x06
	.zero		1


	//   ....[12]....
        /*0140*/ 	.word	0x00001210
        /*0144*/ 	.word	0x00000003
        /*0148*/ 	.word	0x00000000
        /*014c*/ 	.short	0x010a
        /*014e*/ 	.byte	0x3f
	.zero		1


	//   ....[13]....
        /*0150*/ 	.word	0x00001250
        /*0154*/ 	.word	0x00000003
        /*0158*/ 	.word	0x00000000
        /*015c*/ 	.short	0x010a
        /*015e*/ 	.byte	0x3f
	.zero		1


	//   ....[14]....
        /*0160*/ 	.word	0x00001520
        /*0164*/ 	.word	0x00000005
        /*0168*/ 	.word	0x00000000
        /*016c*/ 	.short	0x010a
        /*016e*/ 	.byte	0x3f
	.zero		1


	//   ....[15]....
        /*0170*/ 	.word	0x00001560
        /*0174*/ 	.word	0x00000005
        /*0178*/ 	.word	0x00000000
        /*017c*/ 	.short	0x010a
        /*017e*/ 	.byte	0x3f
	.zero		1


	//   ....[16]....
        /*0180*/ 	.word	0x000016c0
        /*0184*/ 	.word	0x00000004
        /*0188*/ 	.word	0x00000000
        /*018c*/ 	.short	0x0101
        /*018e*/ 	.byte	0x3f
	.zero		1


	//   ....[17]....
        /*0190*/ 	.word	0x000018a0
        /*0194*/ 	.word	0x00000000
        /*0198*/ 	.word	0x00000000
        /*019c*/ 	.short	0x0101
        /*019e*/ 	.byte	0x3f
	.zero		1


	//   ....[18]....
        /*01a0*/ 	.word	0x00005e30
        /*01a4*/ 	.word	0x0000000e
        /*01a8*/ 	.word	0x00000028
        /*01ac*/ 	.short	0x010a
        /*01ae*/ 	.byte	0x3f
	.zero		1


	//   ....[19]....
        /*01b0*/ 	.word	0x00006190
        /*01b4*/ 	.word	0x00000006
        /*01b8*/ 	.word	0x00000068
        /*01bc*/ 	.short	0x0101
        /*01be*/ 	.byte	0x3f
	.zero		1


	//   ....[20]....
        /*01c0*/ 	.word	0x000068c0
        /*01c4*/ 	.word	0x00000007
        /*01c8*/ 	.word	0x00000000
        /*01cc*/ 	.short	0x010a
        /*01ce*/ 	.byte	0x3f
	.zero		1


	//   ....[21]....
        /*01d0*/ 	.word	0x00006940
        /*01d4*/ 	.word	0x00000009
        /*01d8*/ 	.word	0x00000000
        /*01dc*/ 	.short	0x010a
        /*01de*/ 	.byte	0x3f
	.zero		1


	//   ....[22]....
        /*01e0*/ 	.word	0x000069d0
        /*01e4*/ 	.word	0x00000006
        /*01e8*/ 	.word	0x00000000
        /*01ec*/ 	.short	0x010a
        /*01ee*/ 	.byte	0x3f
	.zero		1


	//   ....[23]....
        /*01f0*/ 	.word	0x00006a60
        /*01f4*/ 	.word	0x00000009
        /*01f8*/ 	.word	0x00000000
        /*01fc*/ 	.short	0x010a
        /*01fe*/ 	.byte	0x3f
	.zero		1


	//   ....[24]....
        /*0200*/ 	.word	0x00006af0
        /*0204*/ 	.word	0x00000003
        /*0208*/ 	.word	0x00000000
        /*020c*/ 	.short	0x010a
        /*020e*/ 	.byte	0x3f
	.zero		1


	//   ....[25]....
        /*0210*/ 	.word	0x00006b50
        /*0214*/ 	.word	0x00000003
        /*0218*/ 	.word	0x00000000
        /*021c*/ 	.short	0x010a
        /*021e*/ 	.byte	0x3f
	.zero		1


	//   ....[26]....
        /*0220*/ 	.word	0x00006ba0
        /*0224*/ 	.word	0x00000005
        /*0228*/ 	.word	0x00000000
        /*022c*/ 	.short	0x010a
        /*022e*/ 	.byte	0x3f
	.zero		1


	//   ....[27]....
        /*0230*/ 	.word	0x00006c70
        /*0234*/ 	.word	0x0000000e
        /*0238*/ 	.word	0x00000028
        /*023c*/ 	.short	0x010a
        /*023e*/ 	.byte	0x3f
	.zero		1


	//   ....[28]....
        /*0240*/ 	.word	0x00006d40
        /*0244*/ 	.word	0x00000007
        /*0248*/ 	.word	0x00000000
        /*024c*/ 	.short	0x010a
        /*024e*/ 	.byte	0x3f
	.zero		1


	//   ....[29]....
        /*0250*/ 	.word	0x00006d90
        /*0254*/ 	.word	0x00000009
        /*0258*/ 	.word	0x00000000
        /*025c*/ 	.short	0x010a
        /*025e*/ 	.byte	0x3f
	.zero		1


	//   ....[30]....
        /*0260*/ 	.word	0x00006de0
        /*0264*/ 	.word	0x00000006
        /*0268*/ 	.word	0x00000000
        /*026c*/ 	.short	0x010a
        /*026e*/ 	.byte	0x3f
	.zero		1


	//   ....[31]....
        /*0270*/ 	.word	0x00006e30
        /*0274*/ 	.word	0x00000009
        /*0278*/ 	.word	0x00000000
        /*027c*/ 	.short	0x010a
        /*027e*/ 	.byte	0x3f
	.zero		1


	//----- nvinfo : EIATTR_NUM_MBARRIERS
	.align		4
.L_35:
        /*0280*/ 	.byte	0x03, 0x38
        /*0282*/ 	.short	0x000c


	//----- nvinfo : EIATTR_EXIT_INSTR_OFFSETS
	.align		4
        /*0284*/ 	.byte	0x04, 0x1c
        /*0286*/ 	.short	(.L_37 - .L_36)


	//   ....[0]....
.L_36:
        /*0288*/ 	.word	0x00000600


	//   ....[1]....
        /*028c*/ 	.word	0x00000ec0


	//   ....[2]....
        /*0290*/ 	.word	0x000054a0


	//   ....[3]....
        /*0294*/ 	.word	0x00005ad0


	//   ....[4]....
        /*0298*/ 	.word	0x00006b40


	//----- nvinfo : EIATTR_MAX_THREADS
	.align		4
.L_37:
        /*029c*/ 	.byte	0x04, 0x05
        /*029e*/ 	.short	(.L_39 - .L_38)
.L_38:
        /*02a0*/ 	.word	0x00000180
        /*02a4*/ 	.word	0x00000001
        /*02a8*/ 	.word	0x00000001


	//----- nvinfo : EIATTR_CRS_STACK_SIZE
	.align		4
.L_39:
        /*02ac*/ 	.byte	0x04, 0x1e
        /*02ae*/ 	.short	(.L_41 - .L_40)
.L_40:
        /*02b0*/ 	.word	0x00000000


	//----- nvinfo : EIATTR_CBANK_PARAM_SIZE
	.align		4
.L_41:
        /*02b4*/ 	.byte	0x03, 0x19
        /*02b6*/ 	.short	0x0470


	//----- nvinfo : EIATTR_PARAM_CBANK
	.align		4
        /*02b8*/ 	.byte	0x04, 0x0a
        /*02ba*/ 	.short	(.L_43 - .L_42)
	.align		4
.L_42:
        /*02bc*/ 	.word	index@(.nv.constant0._ZN7cutlass13device_kernelINS_4gemm6kernel13GemmUniversalIN4cute5tupleIJiiiiEEENS1_10collective13CollectiveMmaINS1_34MainloopSm90TmaGmmaWarpSpecializedILi5ENS5_IJNS4_1CILi1EEESB_SB_EEENS1_35KernelTmaWarpSpecializedCooperativeEEENS5_IJNSA_ILi128EEESF_NSA_ILi64EEEEEEaNS5_IJlSB_lEEEaSI_NS4_8TiledMMAINS4_8MMA_AtomIJNS4_4SM904GMMA27MMA_64x128x32_S32S8S8_SS_TNEEEENS4_6LayoutINS5_IJNSA_ILi2EEESB_SB_EEENS5_IJSB_NSA_ILi0EEESS_EEEEENS5_IJNS4_10UnderscoreESV_SV_EEEEENS4_13SM90_TMA_LOADENS4_14ComposedLayoutINS4_7SwizzleILi2ELi4ELi3EEENS4_18smem_ptr_flag_bitsILi8EEENSP_INS5_IJNSA_ILi8EEESG_EEENS5_IJSG_SB_EEEEEEEvNS4_8identityESY_S18_vS19_EENS_8epilogue10collective6detail29Sm90TmaWarpSpecializedAdapterINS1C_15DefaultEpilogueIaSI_SI_NS1B_6thread17LinearCombinationIaLi1EiiLNS1G_9ScaleType4KindE0ELNS_15FloatRoundStyleE2EaEENS1_15EpilogueDefaultEEEEEvvEEEEvNT_6ParamsE)
        /*02c0*/ 	.short	0x0210
        /*02c2*/ 	.short	0x0470


	//----- nvinfo : EIATTR_SW_WAR
	.align		4
.L_43:
        /*02c4*/ 	.byte	0x04, 0x36
        /*02c6*/ 	.short	(.L_45 - .L_44)
.L_44:
        /*02c8*/ 	.word	0x00000008
.L_45:


//--------------------- .nv.callgraph             --------------------------
	.section	.nv.callgraph,"",@"SHT_CUDA_CALLGRAPH"
	.align	4
	.sectionentsize	8
	.align		4
        /*0000*/ 	.word	0x00000000
	.align		4
        /*0004*/ 	.word	0xffffffff
	.align		4
        /*0008*/ 	.word	index@(_ZN7cutlass13device_kernelINS_4gemm6kernel13GemmUniversalIN4cute5tupleIJiiiiEEENS1_10collective13CollectiveMmaINS1_34MainloopSm90TmaGmmaWarpSpecializedILi5ENS5_IJNS4_1CILi1EEESB_SB_EEENS1_35KernelTmaWarpSpecializedCooperativeEEENS5_IJNSA_ILi128EEESF_NSA_ILi64EEEEEEaNS5_IJlSB_lEEEaSI_NS4_8TiledMMAINS4_8MMA_AtomIJNS4_4SM904GMMA27MMA_64x128x32_S32S8S8_SS_TNEEEENS4_6LayoutINS5_IJNSA_ILi2EEESB_SB_EEENS5_IJSB_NSA_ILi0EEESS_EEEEENS5_IJNS4_10UnderscoreESV_SV_EEEEENS4_13SM90_TMA_LOADENS4_14ComposedLayoutINS4_7SwizzleILi2ELi4ELi3EEENS4_18smem_ptr_flag_bitsILi8EEENSP_INS5_IJNSA_ILi8EEESG_EEENS5_IJSG_SB_EEEEEEEvNS4_8identityESY_S18_vS19_EENS_8epilogue10collective6detail29Sm90TmaWarpSpecializedAdapterINS1C_15DefaultEpilogueIaSI_SI_NS1B_6thread17LinearCombinationIaLi1EiiLNS1G_9ScaleType4KindE0ELNS_15FloatRoundStyleE2EaEENS1_15EpilogueDefaultEEEEEvvEEEEvNT_6ParamsE)
	.align		4
        /*000c*/ 	.word	index@(__assertfail)
	.align		4
        /*0010*/ 	.word	0x00000000
	.align		4
        /*0014*/ 	.word	0xfffffffe
	.align		4
        /*0018*/ 	.word	0x00000000
	.align		4
        /*001c*/ 	.word	0xfffffffd
	.align		4
        /*0020*/ 	.word	0x00000000
	.align		4
        /*0024*/ 	.word	0xfffffffc


//--------------------- .nv.constant4             --------------------------
	.section	.nv.constant4,"a",@progbits
	.align	8
	.align		8
.nv.constant4:
        /*0000*/ 	.dword	__assertfail
	.align		8
        /*0008*/ 	.dword	__unnamed_1
	.align		8
        /*0010*/ 	.dword	_ZN40_INTERNAL_fc08cb51_4_k_cu_f94596df_306084cuda3std3__45__cpo5beginE
	.align		8
        /*0018*/ 	.dword	_ZN40_INTERNAL_fc08cb51_4_k_cu_f94596df_306084cuda3std3__45__cpo3endE
	.align		8
        /*0020*/ 	.dword	_ZN40_INTERNAL_fc08cb51_4_k_cu_f94596df_306084cuda3std3__45__cpo6cbeginE
	.align		8
        /*0028*/ 	.dword	_ZN40_INTERNAL_fc08cb51_4_k_cu_f94596df_306084cuda3std3__45__cpo4cendE
	.align		8
        /*0030*/ 	.dword	_ZN40_INTERNAL_fc08cb51_4_k_cu_f94596df_306084cuda3std3__442_GLOBAL__N__fc08cb51_4_k_cu_f94596df_306086ignoreE
	.align		8
        /*0038*/ 	.dword	_ZN40_INTERNAL_fc08cb51_4_k_cu_f94596df_306084cuda3std3__419piecewise_constructE
	.align		8
        /*0040*/ 	.dword	_ZN40_INTERNAL_fc08cb51_4_k_cu_f94596df_306084cuda3std3__48in_placeE
	.align		8
        /*0048*/ 	.dword	_ZN40_INTERNAL_fc08cb51_4_k_cu_f94596df_306084cuda3std6ranges3__45__cpo4swapE
	.align		8
        /*0050*/ 	.dword	_ZN40_INTERNAL_fc08cb51_4_k_cu_f94596df_306084cuda3std6ranges3__45__cpo9iter_moveE
	.align		8
        /*0058*/ 	.dword	_ZN40_INTERNAL_fc08cb51_4_k_cu_f94596df_306084cute7productE
	.align		8
        /*0060*/ 	.dword	_ZN40_INTERNAL_fc08cb51_4_k_cu_f94596df_306084cute1_E
	.align		8
        /*0068*/ 	.dword	$str$22
	.align		8
        /*0070*/ 	.dword	$str$23


//--------------------- .text._ZN7cutlass13device_kernelINS_4gemm6kernel13GemmUniversalIN4cute5tupleIJiiiiEEENS1_10collective13CollectiveMmaINS1_34MainloopSm90TmaGmmaWarpSpecializedILi5ENS5_IJNS4_1CILi1EEESB_SB_EEENS1_35KernelTmaWarpSpecializedCooperativeEEENS5_IJNSA_ILi128EEESF_NSA_ILi64EEEEEEaNS5_IJlSB_lEEEaSI_NS4_8TiledMMAINS4_8MMA_AtomIJNS4_4SM904GMMA27MMA_64x128x32_S32S8S8_SS_TNEEEENS4_6LayoutINS5_IJNSA_ILi2EEESB_SB_EEENS5_IJSB_NSA_ILi0EEESS_EEEEENS5_IJNS4_10UnderscoreESV_SV_EEEEENS4_13SM90_TMA_LOADENS4_14ComposedLayoutINS4_7SwizzleILi2ELi4ELi3EEENS4_18smem_ptr_flag_bitsILi8EEENSP_INS5_IJNSA_ILi8EEESG_EEENS5_IJSG_SB_EEEEEEEvNS4_8identityESY_S18_vS19_EENS_8epilogue10collective6detail29Sm90TmaWarpSpecializedAdapterINS1C_15DefaultEpilogueIaSI_SI_NS1B_6thread17LinearCombinationIaLi1EiiLNS1G_9ScaleType4KindE0ELNS_15FloatRoundStyleE2EaEENS1_15EpilogueDefaultEEEEEvvEEEEvNT_6ParamsE --------------------------
	.section	.text._ZN7cutlass13device_kernelINS_4gemm6kernel13GemmUniversalIN4cute5tupleIJiiiiEEENS1_10collective13CollectiveMmaINS1_34MainloopSm90TmaGmmaWarpSpecializedILi5ENS5_IJNS4_1CILi1EEESB_SB_EEENS1_35KernelTmaWarpSpecializedCooperativeEEENS5_IJNSA_ILi128EEESF_NSA_ILi64EEEEEEaNS5_IJlSB_lEEEaSI_NS4_8TiledMMAINS4_8MMA_AtomIJNS4_4SM904GMMA27MMA_64x128x32_S32S8S8_SS_TNEEEENS4_6LayoutINS5_IJNSA_ILi2EEESB_SB_EEENS5_IJSB_NSA_ILi0EEESS_EEEEENS5_IJNS4_10UnderscoreESV_SV_EEEEENS4_13SM90_TMA_LOADENS4_14ComposedLayoutINS4_7SwizzleILi2ELi4ELi3EEENS4_18smem_ptr_flag_bitsILi8EEENSP_INS5_IJNSA_ILi8EEESG_EEENS5_IJSG_SB_EEEEEEEvNS4_8identityESY_S18_vS19_EENS_8epilogue10collective6detail29Sm90TmaWarpSpecializedAdapterINS1C_15DefaultEpilogueIaSI_SI_NS1B_6thread17LinearCombinationIaLi1EiiLNS1G_9ScaleType4KindE0ELNS_15FloatRoundStyleE2EaEENS1_15EpilogueDefaultEEEEEvvEEEEvNT_6ParamsE,"ax",@progbits
	.align	128
.text._ZN7cutlass13device_kernelINS_4gemm6kernel13GemmUniversalIN4cute5tupleIJiiiiEEENS1_10collective13CollectiveMmaINS1_34MainloopSm90TmaGmmaWarpSpecializedILi5ENS5_IJNS4_1CILi1EEESB_SB_EEENS1_35KernelTmaWarpSpecializedCooperativeEEENS5_IJNSA_ILi128EEESF_NSA_ILi64EEEEEEaNS5_IJlSB_lEEEaSI_NS4_8TiledMMAINS4_8MMA_AtomIJNS4_4SM904GMMA27MMA_64x128x32_S32S8S8_SS_TNEEEENS4_6LayoutINS5_IJNSA_ILi2EEESB_SB_EEENS5_IJSB_NSA_ILi0EEESS_EEEEENS5_IJNS4_10UnderscoreESV_SV_EEEEENS4_13SM90_TMA_LOADENS4_14ComposedLayoutINS4_7SwizzleILi2ELi4ELi3EEENS4_18smem_ptr_flag_bitsILi8EEENSP_INS5_IJNSA_ILi8EEESG_EEENS5_IJSG_SB_EEEEEEEvNS4_8identityESY_S18_vS19_EENS_8epilogue10collective6detail29Sm90TmaWarpSpecializedAdapterINS1C_15DefaultEpilogueIaSI_SI_NS1B_6thread17LinearCombinationIaLi1EiiLNS1G_9ScaleType4KindE0ELNS_15FloatRoundStyleE2EaEENS1_15EpilogueDefaultEEEEEvvEEEEvNT_6ParamsE:
        .type           _ZN7cutlass13device_kernelINS_4gemm6kernel13GemmUniversalIN4cute5tupleIJiiiiEEENS1_10collective13CollectiveMmaINS1_34MainloopSm90TmaGmmaWarpSpecializedILi5ENS5_IJNS4_1CILi1EEESB_SB_EEENS1_35KernelTmaWarpSpecializedCooperativeEEENS5_IJNSA_ILi128EEESF_NSA_ILi64EEEEEEaNS5_IJlSB_lEEEaSI_NS4_8TiledMMAINS4_8MMA_AtomIJNS4_4SM904GMMA27MMA_64x128x32_S32S8S8_SS_TNEEEENS4_6LayoutINS5_IJNSA_ILi2EEESB_SB_EEENS5_IJSB_NSA_ILi0EEESS_EEEEENS5_IJNS4_10UnderscoreESV_SV_EEEEENS4_13SM90_TMA_LOADENS4_14ComposedLayoutINS4_7SwizzleILi2ELi4ELi3EEENS4_18smem_ptr_flag_bitsILi8EEENSP_INS5_IJNSA_ILi8EEESG_EEENS5_IJSG_SB_EEEEEEEvNS4_8identityESY_S18_vS19_EENS_8epilogue10collective6detail29Sm90TmaWarpSpecializedAdapterINS1C_15DefaultEpilogueIaSI_SI_NS1B_6thread17LinearCombinationIaLi1EiiLNS1G_9ScaleType4KindE0ELNS_15FloatRoundStyleE2EaEENS1_15EpilogueDefaultEEEEEvvEEEEvNT_6ParamsE,@function
        .size           _ZN7cutlass13device_kernelINS_4gemm6kernel13GemmUniversalIN4cute5tupleIJiiiiEEENS1_10collective13CollectiveMmaINS1_34MainloopSm90TmaGmmaWarpSpecializedILi5ENS5_IJNS4_1CILi1EEESB_SB_EEENS1_35KernelTmaWarpSpecializedCooperativeEEENS5_IJNSA_ILi128EEESF_NSA_ILi64EEEEEEaNS5_IJlSB_lEEEaSI_NS4_8TiledMMAINS4_8MMA_AtomIJNS4_4SM904GMMA27MMA_64x128x32_S32S8S8_SS_TNEEEENS4_6LayoutINS5_IJNSA_ILi2EEESB_SB_EEENS5_IJSB_NSA_ILi0EEESS_EEEEENS5_IJNS4_10UnderscoreESV_SV_EEEEENS4_13SM90_TMA_LOADENS4_14ComposedLayoutINS4_7SwizzleILi2ELi4ELi3EEENS4_18smem_ptr_flag_bitsILi8EEENSP_INS5_IJNSA_ILi8EEESG_EEENS5_IJSG_SB_EEEEEEEvNS4_8identityESY_S18_vS19_EENS_8epilogue10collective6detail29Sm90TmaWarpSpecializedAdapterINS1C_15DefaultEpilogueIaSI_SI_NS1B_6thread17LinearCombinationIaLi1EiiLNS1G_9ScaleType4KindE0ELNS_15FloatRoundStyleE2EaEENS1_15EpilogueDefaultEEEEEvvEEEEvNT_6ParamsE,(.L_x_200 - _ZN7cutlass13device_kernelINS_4gemm6kernel13GemmUniversalIN4cute5tupleIJiiiiEEENS1_10collective13CollectiveMmaINS1_34MainloopSm90TmaGmmaWarpSpecializedILi5ENS5_IJNS4_1CILi1EEESB_SB_EEENS1_35KernelTmaWarpSpecializedCooperativeEEENS5_IJNSA_ILi128EEESF_NSA_ILi64EEEEEEaNS5_IJlSB_lEEEaSI_NS4_8TiledMMAINS4_8MMA_AtomIJNS4_4SM904GMMA27MMA_64x128x32_S32S8S8_SS_TNEEEENS4_6LayoutINS5_IJNSA_ILi2EEESB_SB_EEENS5_IJSB_NSA_ILi0EEESS_EEEEENS5_IJNS4_10UnderscoreESV_SV_EEEEENS4_13SM90_TMA_LOADENS4_14ComposedLayoutINS4_7SwizzleILi2ELi4ELi3EEENS4_18smem_ptr_flag_bitsILi8EEENSP_INS5_IJNSA_ILi8EEESG_EEENS5_IJSG_SB_EEEEEEEvNS4_8identityESY_S18_vS19_EENS_8epilogue10collective6detail29Sm90TmaWarpSpecializedAdapterINS1C_15DefaultEpilogueIaSI_SI_NS1B_6thread17LinearCombinationIaLi1EiiLNS1G_9ScaleType4KindE0ELNS_15FloatRoundStyleE2EaEENS1_15EpilogueDefaultEEEEEvvEEEEvNT_6ParamsE)
        .other          _ZN7cutlass13device_kernelINS_4gemm6kernel13GemmUniversalIN4cute5tupleIJiiiiEEENS1_10collective13CollectiveMmaINS1_34MainloopSm90TmaGmmaWarpSpecializedILi5ENS5_IJNS4_1CILi1EEESB_SB_EEENS1_35KernelTmaWarpSpecializedCooperativeEEENS5_IJNSA_ILi128EEESF_NSA_ILi64EEEEEEaNS5_IJlSB_lEEEaSI_NS4_8TiledMMAINS4_8MMA_AtomIJNS4_4SM904GMMA27MMA_64x128x32_S32S8S8_SS_TNEEEENS4_6LayoutINS5_IJNSA_ILi2EEESB_SB_EEENS5_IJSB_NSA_ILi0EEESS_EEEEENS5_IJNS4_10UnderscoreESV_SV_EEEEENS4_13SM90_TMA_LOADENS4_14ComposedLayoutINS4_7SwizzleILi2ELi4ELi3EEENS4_18smem_ptr_flag_bitsILi8EEENSP_INS5_IJNSA_ILi8EEESG_EEENS5_IJSG_SB_EEEEEEEvNS4_8identityESY_S18_vS19_EENS_8epilogue10collective6detail29Sm90TmaWarpSpecializedAdapterINS1C_15DefaultEpilogueIaSI_SI_NS1B_6thread17LinearCombinationIaLi1EiiLNS1G_9ScaleType4KindE0ELNS_15FloatRoundStyleE2EaEENS1_15EpilogueDefaultEEEEEvvEEEEvNT_6ParamsE,@"STO_CUDA_ENTRY STV_DEFAULT"
_ZN7cutlass13device_kernelINS_4gemm6kernel13GemmUniversalIN4cute5tupleIJiiiiEEENS1_10collective13CollectiveMmaINS1_34MainloopSm90TmaGmmaWarpSpecializedILi5ENS5_IJNS4_1CILi1EEESB_SB_EEENS1_35KernelTmaWarpSpecializedCooperativeEEENS5_IJNSA_ILi128EEESF_NSA_ILi64EEEEEEaNS5_IJlSB_lEEEaSI_NS4_8TiledMMAINS4_8MMA_AtomIJNS4_4SM904GMMA27MMA_64x128x32_S32S8S8_SS_TNEEEENS4_6LayoutINS5_IJNSA_ILi2EEESB_SB_EEENS5_IJSB_NSA_ILi0EEESS_EEEEENS5_IJNS4_10UnderscoreESV_SV_EEEEENS4_13SM90_TMA_LOADENS4_14ComposedLayoutINS4_7SwizzleILi2ELi4ELi3EEENS4_18smem_ptr_flag_bitsILi8EEENSP_INS5_IJNSA_ILi8EEESG_EEENS5_IJSG_SB_EEEEEEEvNS4_8identityESY_S18_vS19_EENS_8epilogue10collective6detail29Sm90TmaWarpSpecializedAdapterINS1C_15DefaultEpilogueIaSI_SI_NS1B_6thread17LinearCombinationIaLi1EiiLNS1G_9ScaleType4KindE0ELNS_15FloatRoundStyleE2EaEENS1_15EpilogueDefaultEEEEEvvEEEEvNT_6ParamsE:
[----:B------:R-:W0:Y:S01]  /*0000*/  LDC R1, c[0x0][0x28] ;  /* 0x00000a00ff017b82 */ /* 0x000e220000000800 */
[----:B------:R-:W1:Y:S01]  /*0010*/  S2R R18, SR_TID.X ;  /* 0x0000000000127919 */ /* 0x000e620000002100 */
[----:B------:R-:W-:Y:S01]  /*0020*/  ELECT P0, URZ, PT ;  /* 0x00000000003f782f */ /* 0x000fe20003800000 */
[----:B------:R-:W-:Y:S01]  /*0030*/  BSSY B0, `(.L_x_0) ;  /* 0x000000f000007945 */ /* 0x000fe20003800000 */
[--C-:B-1----:R-:W-:Y:S02]  /*0040*/  SHF.R.U32.HI R0, RZ, 0x5, R18.reuse ;  /* 0x00000005ff007819 */ /* 0x102fe40000011612 */
[----:B------:R-:W-:-:S03]  /*0050*/  SHF.R.U32.HI R2, RZ, 0x7, R18 ;  /* 0x00000007ff027819 */ /* 0x000fc60000011612 */
[----:B------:R-:W1:Y:S04]  /*0060*/  SHFL.IDX PT, R5, R0, RZ, 0x1f ;  /* 0x00001fff00057589 */ /* 0x000e6800000e0000 */
[----:B------:R2:W3:Y:S01]  /*0070*/  SHFL.IDX PT, R8, R2, RZ, 0x1f ;  /* 0x00001fff02087589 */ /* 0x0004e200000e0000 */
[----:B-1----:R-:W-:-:S13]  /*0080*/  ISETP.NE.OR P0, PT, R5, RZ, !P0 ;  /* 0x000000ff0500720c */ /* 0x002fda0004705670 */
[----:B0-23--:R-:W-:Y:S05]  /*0090*/  @P0 BRA `(.L_x_1) ;  /* 0x0000000000200947 */ /* 0x00dfea0003800000 */
[----:B------:R-:W-:Y:S02]  /*00a0*/  ULDC.64 UR4, c[0x0][0x198] ;  /* 0x0000660000047ab9 */ /* 0x000fe40000000a00 */
[----:B------:R-:W-:Y:S02]  /*00b0*/  UIADD3 UR6, UP0, UR4, 0xf0, URZ ;  /* 0x000000f004067890 */ /* 0x000fe4000ff1e03f */
[----:B------:R-:W-:Y:S02]  /*00c0*/  UIADD3 UR4, UP1, UR4, 0x1f0, URZ ;  /* 0x000001f004047890 */ /* 0x000fe4000ff3e03f */
[----:B------:R-:W-:Y:S02]  /*00d0*/  UIADD3.X UR7, URZ, UR5, URZ, UP0, !UPT ;  /* 0x000000053f077290 */ /* 0x000fe400087fe43f */
[----:B------:R-:W-:-:S07]  /*00e0*/  UIADD3.X UR5, URZ, UR5, URZ, UP1, !UPT ;  /* 0x000000053f057290 */ /* 0x000fce0008ffe43f */
[----:B------:R0:W-:Y:S02]  /*00f0*/  UTMACCTL.PF [UR6] ;  /* 0x00000000060079b9 */ /* 0x0001e40008040000 */
[----:B------:R0:W-:Y:S02]  /*0100*/  UTMACCTL.PF [UR4] ;  /* 0x00000000040079b9 */ /* 0x0001e40008040000 */
[----:B0-----:R-:W-:Y:S01]  /*0110*/  NOP ;  /* 0x0000000000007918 */ /* 0x001fe20000000000 */
.L_x_1:
[----:B------:R-:W-:Y:S05]  /*0120*/  BSYNC B0 ;  /* 0x0000000000007941 */ /* 0x000fea0003800000 */
.L_x_0:
[----:B------:R-:W0:Y:S02]  /*0130*/  SHFL.IDX PT, R2, R0, RZ, 0x1f ;  /* 0x00001fff00027589 */ /* 0x000e2400000e0000 */
[----:B0-----:R-:W-:-:S13]  /*0140*/  ISETP.NE.AND P0, PT, R2, RZ, PT ;  /* 0x000000ff0200720c */ /* 0x001fda0003f05270 */
[----:B------:R-:W-:Y:S05]  /*0150*/  @P0 BRA `(.L_x_2) ;  /* 0x0000000000600947 */ /* 0x000fea0003800000 */
[----:B------:R-:W0:Y:S01]  /*0160*/  S2UR UR8, SR_CgaCtaId ;  /* 0x00000000000879c3 */ /* 0x000e220000008800 */
[----:B------:R-:W-:Y:S01]  /*0170*/  UMOV UR4, 0x400 ;  /* 0x0000040000047882 */ /* 0x000fe20000000000 */
[----:B------:R-:W-:Y:S01]  /*0180*/  UMOV UR5, 0x1 ;  /* 0x0000000100057882 */ /* 0x000fe20000000000 */
[----:B------:R-:W-:Y:S01]  /*0190*/  UMOV UR6, 0x100 ;  /* 0x0000010000067882 */ /* 0x000fe20000000000 */
[----:B------:R-:W-:Y:S01]  /*01a0*/  ELECT P0, URZ, PT ;  /* 0x00000000003f782f */ /* 0x000fe20003800000 */
[----:B------:R-:W-:-:S04]  /*01b0*/  UIADD3 UR6, -UR6, 0x100000, URZ ;  /* 0x0010000006067890 */ /* 0x000fc8000fffe13f */
[----:B------:R-:W-:Y:S02]  /*01c0*/  USHF.L.U32 UR7, UR6, 0xb, URZ ;  /* 0x0000000b06077899 */ /* 0x000fe4000800063f */
[----:B------:R-:W-:Y:S02]  /*01d0*/  USHF.L.U32 UR6, UR6, 0x1, URZ ;  /* 0x0000000106067899 */ /* 0x000fe4000800063f */
[----:B0-----:R-:W-:Y:S02]  /*01e0*/  ULEA UR8, UR8, UR4, 0x18 ;  /* 0x0000000408087291 */ /* 0x001fe4000f8ec03f */
[----:B------:R-:W-:-:S04]  /*01f0*/  UIADD3 UR4, -UR5, 0x100000, URZ ;  /* 0x0010000005047890 */ /* 0x000fc8000fffe13f */
[----:B------:R-:W-:Y:S02]  /*0200*/  USHF.L.U32 UR5, UR4, 0xb, URZ ;  /* 0x0000000b04057899 */ /* 0x000fe4000800063f */
[----:B------:R-:W-:Y:S01]  /*0210*/  USHF.L.U32 UR4, UR4, 0x1, URZ ;  /* 0x0000000104047899 */ /* 0x000fe2000800063f */
[----:B------:R-:W0:Y:S11]  /*0220*/  FENCE.VIEW.ASYNC.S ;  /* 0x00000000000073c6 */ /* 0x000e360000000000 */
[----:B0-----:R0:W1:Y:S01]  /*0230*/  SYNCS.EXCH.64 URZ, [UR8], UR4 ;  /* 0x00000004083f75b2 */ /* 0x0010620008000100 */
[----:B------:R0:W2:Y:S01]  /*0240*/  SYNCS.EXCH.64 URZ, [UR8+0x28], UR6 ;  /* 0x00002806083f75b2 */ /* 0x0000a20008000100 */
[----:B------:R0:W3:Y:S01]  /*0250*/  SYNCS.EXCH.64 URZ, [UR8+0x8], UR4 ;  /* 0x00000804083f75b2 */ /* 0x0000e20008000100 */
[----:B------:R0:W4:Y:S01]  /*0260*/  SYNCS.EXCH.64 URZ, [UR8+0x30], UR6 ;  /* 0x00003006083f75b2 */ /* 0x0001220008000100 */
[----:B------:R0:W0:Y:S01]  /*0270*/  SYNCS.EXCH.64 URZ, [UR8+0x10], UR4 ;  /* 0x00001004083f75b2 */ /* 0x0000220008000100 */
[----:B------:R0:W0:Y:S01]  /*0280*/  SYNCS.EXCH.64 URZ, [UR8+0x38], UR6 ;  /* 0x00003806083f75b2 */ /* 0x0000220008000100 */
[----:B------:R0:W0:Y:S01]  /*0290*/  SYNCS.EXCH.64 URZ, [UR8+0x18], UR4 ;  /* 0x00001804083f75b2 */ /* 0x0000220008000100 */
[----:B------:R0:W0:Y:S01]  /*02a0*/  SYNCS.EXCH.64 URZ, [UR8+0x40], UR6 ;  /* 0x00004006083f75b2 */ /* 0x0000220008000100 */
[----:B------:R0:W0:Y:S01]  /*02b0*/  SYNCS.EXCH.64 URZ, [UR8+0x20], UR4 ;  /* 0x00002004083f75b2 */ /* 0x0000220008000100 */
[----:B------:R0:W0:Y:S01]  /*02c0*/  SYNCS.EXCH.64 URZ, [UR8+0x48], UR6 ;  /* 0x00004806083f75b2 */ /* 0x0000220008000100 */
[----:B------:R-:W-:Y:S01]  /*02d0*/  NOP ;  /* 0x0000000000007918 */ /* 0x000fe20000000000 */
.L_x_2:
[----:B------:R-:W5:Y:S01]  /*02e0*/  SHFL.IDX PT, R0, R0, RZ, 0x1f ;  /* 0x00001fff00007589 */ /* 0x000f6200000e0000 */
[----:B------:R-:W-:Y:S01]  /*02f0*/  ELECT P0, URZ, PT ;  /* 0x00000000003f782f */ /* 0x000fe20003800000 */
[----:B------:R-:W1:Y:S01]  /*0300*/  LDC R2, c[0x0][0x65c] ;  /* 0x00019700ff027b82 */ /* 0x000e620000000800 */
[----:B------:R-:W-:Y:S01]  /*0310*/  SHF.R.S32.HI R6, RZ, 0x1f, R5 ;  /* 0x0000001fff067819 */ /* 0x000fe20000011405 */
[----:B------:R-:W2:Y:S01]  /*0320*/  S2R R3, SR_CTAID.Y ;  /* 0x0000000000037919 */ /* 0x000ea20000002600 */
[----:B0-----:R-:W-:Y:S01]  /*0330*/  UMOV UR4, 0x20 ;  /* 0x0000002000047882 */ /* 0x001fe20000000000 */
[----:B------:R-:W-:Y:S01]  /*0340*/  ISETP.NE.AND P2, PT, R8, RZ, PT ;  /* 0x000000ff0800720c */ /* 0x000fe20003f45270 */
[----:B------:R-:W-:Y:S01]  /*0350*/  NOP ;  /* 0x0000000000007918 */ /* 0x000fe20000000000 */
[----:B------:R-:W0:Y:S01]  /*0360*/  S2R R4, SR_CTAID.X ;  /* 0x0000000000047919 */ /* 0x000e220000002500 */
[----:B------:R-:W-:Y:S01]  /*0370*/  LEA.HI R6, R6, R5, RZ, 0x2 ;  /* 0x0000000506067211 */ /* 0x000fe200078f10ff */
[----:B------:R-:W-:Y:S01]  /*0380*/  NOP ;  /* 0x0000000000007918 */ /* 0x000fe20000000000 */
[----:B-----5:R-:W-:-:S02]  /*0390*/  ISETP.NE.OR P0, PT, R0, RZ, !P0 ;  /* 0x000000ff0000720c */ /* 0x020fc40004705670 */
[----:B-1----:R-:W-:-:S04]  /*03a0*/  ISETP.NE.AND P3, PT, R2, 0x1, PT ;  /* 0x000000010200780c */ /* 0x002fc80003f65270 */
[----:B------:R-:W-:Y:S02]  /*03b0*/  P2R R0, PR, RZ, 0x8 ;  /* 0x00000008ff007803 */ /* 0x000fe40000000000 */
[----:B------:R-:W-:-:S05]  /*03c0*/  LOP3.LUT R0, R6, 0xfffffffc, RZ, 0xc0, !PT ;  /* 0xfffffffc06007812 */ /* 0x000fca00078ec0ff */
[----:B------:R-:W-:Y:S01]  /*03d0*/  VOTEU.ALL UP0, P0 ;  /* 0x00000000003f7886 */ /* 0x000fe20000000000 */
[----:B------:R-:W-:Y:S01]  /*03e0*/  IMAD.IADD R0, R5, 0x1, -R0 ;  /* 0x0000000105007824 */ /* 0x000fe200078e0a00 */
[----:B------:R-:W0:Y:S01]  /*03f0*/  @P3 LDC R17, c[0x0][0x10] ;  /* 0x00000400ff113b82 */ /* 0x000e220000000800 */
[----:B------:R-:W-:Y:S01]  /*0400*/  VOTEU.ALL UP1, P0 ;  /* 0x00000000003f7886 */ /* 0x000fe20000020000 */
[----:B--2---:R-:W-:Y:S01]  /*0410*/  @P3 IMAD.MOV.U32 R6, RZ, RZ, R3 ;  /* 0x000000ffff063224 */ /* 0x004fe200078e0003 */
[----:B------:R-:W-:Y:S01]  /*0420*/  @!UP0 UMOV UR6, 0x400 ;  /* 0x0000040000068882 */ /* 0x000fe20000000000 */
[----:B------:R-:W-:-:S04]  /*0430*/  @!UP0 UIADD3 UR4, -UR4, 0x100000, URZ ;  /* 0x0010000004048890 */ /* 0x000fc8000fffe13f */
[----:B------:R-:W-:Y:S02]  /*0440*/  @!UP0 USHF.L.U32 UR5, UR4, 0xb, URZ ;  /* 0x0000000b04058899 */ /* 0x000fe4000800063f */
[----:B------:R-:W-:Y:S01]  /*0450*/  @!UP0 USHF.L.U32 UR4, UR4, 0x1, URZ ;  /* 0x0000000104048899 */ /* 0x000fe2000800063f */
[----:B------:R-:W-:Y:S02]  /*0460*/  @P3 IMAD.MOV.U32 R7, RZ, RZ, RZ ;  /* 0x000000ffff073224 */ /* 0x000fe400078e00ff */
[----:B------:R-:W-:Y:S01]  /*0470*/  IMAD.MOV.U32 R5, RZ, RZ, RZ ;  /* 0x000000ffff057224 */ /* 0x000fe200078e00ff */
[----:B------:R-:W1:Y:S01]  /*0480*/  @!UP0 S2UR UR7, SR_CgaCtaId ;  /* 0x00000000000789c3 */ /* 0x000e620000008800 */
[----:B------:R-:W-:-:S07]  /*0490*/  @P3 IMAD.MOV.U32 R11, RZ, RZ, RZ ;  /* 0x000000ffff0b3224 */ /* 0x000fce00078e00ff */
[----:B------:R-:W2:Y:S01]  /*04a0*/  @!P3 LDC R9, c[0x0][0xc] ;  /* 0x00000300ff09bb82 */ /* 0x000ea20000000800 */
[----:B0-----:R-:W-:-:S04]  /*04b0*/  @P3 IMAD.WIDE.U32 R16, R4, R17, R6 ;  /* 0x0000001104103225 */ /* 0x001fc800078e0006 */
[----:B------:R-:W-:Y:S01]  /*04c0*/  @P3 IMAD.IADD R17, R17, 0x1, R11 ;  /* 0x0000000111113824 */ /* 0x000fe200078e020b */
[----:B-1----:R-:W-:Y:S01]  /*04d0*/  @!UP0 ULEA UR6, UR7, UR6, 0x18 ;  /* 0x0000000607068291 */ /* 0x002fe2000f8ec03f */
[----:B------:R-:W-:Y:S01]  /*04e0*/  VOTEU.ALL UP0, P0 ;  /* 0x00000000003f7886 */ /* 0x000fe20000000000 */
[----:B------:R-:W-:-:S04]  /*04f0*/  ISETP.NE.AND P0, PT, R0, 0x3, PT ;  /* 0x000000030000780c */ /* 0x000fc80003f05270 */
[----:B------:R-:W-:Y:S01]  /*0500*/  ISETP.EQ.OR P0, PT, R0, RZ, !P0 ;  /* 0x000000ff0000720c */ /* 0x000fe20004702670 */
[----:B--2---:R-:W-:-:S03]  /*0510*/  @!P3 IMAD.WIDE.U32 R6, R9, R3, R4 ;  /* 0x000000030906b225 */ /* 0x004fc600078e0004 */
[C---:B------:R-:W-:Y:S01]  /*0520*/  ISETP.EQ.AND P0, PT, R8.reuse, RZ, P0 ;  /* 0x000000ff0800720c */ /* 0x040fe20000702270 */
[----:B------:R-:W-:Y:S01]  /*0530*/  VIADD R8, R8, 0xffffffff ;  /* 0xffffffff08087836 */ /* 0x000fe20000000000 */
[----:B------:R-:W0:Y:S02]  /*0540*/  FENCE.VIEW.ASYNC.S ;  /* 0x00000000000073c6 */ /* 0x000e240000000000 */
[----:B0-----:R0:W3:Y:S01]  /*0550*/  @!UP0 SYNCS.EXCH.64 URZ, [UR6+0x60], UR4 ;  /* 0x00006004063f85b2 */ /* 0x0010e20008000100 */
[----:B------:R-:W-:Y:S01]  /*0560*/  @!P3 IMAD.MOV.U32 R16, RZ, RZ, R6 ;  /* 0x000000ffff10b224 */ /* 0x000fe200078e0006 */
[----:B------:R-:W-:Y:S01]  /*0570*/  SEL R19, RZ, 0x1, !P0 ;  /* 0x00000001ff137807 */ /* 0x000fe20004000000 */
[----:B------:R-:W-:Y:S01]  /*0580*/  @!P3 IMAD.MOV.U32 R17, RZ, RZ, R7 ;  /* 0x000000ffff11b224 */ /* 0x000fe200078e0007 */
[----:B------:R-:W-:-:S04]  /*0590*/  ISETP.GE.U32.AND P1, PT, R8, 0x2, PT ;  /* 0x000000020800780c */ /* 0x000fc80003f26070 */
[----:B------:R-:W-:Y:S01]  /*05a0*/  SEL R19, R19, 0x2, P1 ;  /* 0x0000000213137807 */ /* 0x000fe20000800000 */
[----:B------:R0:W3:Y:S01]  /*05b0*/  @!UP1 SYNCS.EXCH.64 URZ, [UR6+0x68], UR4 ;  /* 0x00006804063f95b2 */ /* 0x0000e20008000100 */
[----:B------:R-:W-:Y:S01]  /*05c0*/  NOP ;  /* 0x0000000000007918 */ /* 0x000fe20000000000 */
[----:B---34-:R-:W-:Y:S06]  /*05d0*/  BAR.SYNC.DEFER_BLOCKING 0x0 ;  /* 0x0000000000007b1d */ /* 0x018fec0000010000 */
[----:B------:R-:W-:Y:S05]  /*05e0*/  @!P2 BRA `(.L_x_3) ;  /* 0x0000004c00b0a947 */ /* 0x000fea0003800000 */
[----:B------:R-:W-:-:S13]  /*05f0*/  ISETP.GT.U32.AND P0, PT, R8, 0x1, PT ;  /* 0x000000010800780c */ /* 0x000fda0003f04070 */
[----:B0-----:R-:W-:Y:S05]  /*0600*/  @P0 EXIT ;  /* 0x000000000000094d */ /* 0x001fea0003800000 */
[----:B------:R-:W-:Y:S01]  /*0610*/  ULDC.64 UR4, c[0x0][0x650] ;  /* 0x0001940000047ab9 */ /* 0x000fe20000000a00 */
[----:B------:R-:W-:Y:S01]  /*0620*/  PRMT R0, RZ, 0x7610, R0 ;  /* 0x00007610ff007816 */ /* 0x000fe20000000000 */
[----:B------:R-:W-:Y:S01]  /*0630*/  IMAD.MOV.U32 R90, RZ, RZ, -0x1 ;  /* 0xffffffffff5a7424 */ /* 0x000fe200078e00ff */
[----:B------:R-:W-:Y:S01]  /*0640*/  ISETP.GE.U32.AND P0, PT, R16, UR4, PT ;  /* 0x0000000410007c0c */ /* 0x000fe2000bf06070 */
[----:B------:R-:W-:Y:S02]  /*0650*/  IMAD.MOV.U32 R91, RZ, RZ, -0x1 ;  /* 0xffffffffff5b7424 */ /* 0x000fe400078e00ff */
[----:B------:R-:W-:Y:S01]  /*0660*/  IMAD.MOV.U32 R89, RZ, RZ, -0x1 ;  /* 0xffffffffff597424 */ /* 0x000fe200078e00ff */
[----:B------:R-:W-:-:S13]  /*0670*/  ISETP.GE.U32.AND.EX P0, PT, R17, UR5, PT, P0 ;  /* 0x0000000511007c0c */ /* 0x000fda000bf06100 */
[----:B------:R-:W-:Y:S05]  /*0680*/  @P0 BRA `(.L_x_4) ;  /* 0x0000000400540947 */ /* 0x000fea0003800000 */
[----:B------:R-:W0:Y:S01]  /*0690*/  LDC.64 R14, c[0x0][0x628] ;  /* 0x00018a00ff0e7b82 */ /* 0x000e220000000a00 */
[----:B------:R-:W-:Y:S02]  /*06a0*/  IMAD.MOV.U32 R6, RZ, RZ, R16 ;  /* 0x000000ffff067224 */ /* 0x000fe400078e0010 */
[----:B------:R-:W-:-:S05]  /*06b0*/  IMAD.MOV.U32 R7, RZ, RZ, R17 ;  /* 0x000000ffff077224 */ /* 0x000fca00078e0011 */
[----:B------:R-:W1:Y:S08]  /*06c0*/  LDC R0, c[0x0][0x630] ;  /* 0x00018c00ff007b82 */ /* 0x000e700000000800 */
[----:B------:R-:W2:Y:S01]  /*06d0*/  LDC.64 R20, c[0x0][0x620] ;  /* 0x00018800ff147b82 */ /* 0x000ea20000000a00 */
[----:B0-----:R-:W-:-:S04]  /*06e0*/  ISETP.NE.U32.AND P0, PT, R14, RZ, PT ;  /* 0x000000ff0e00720c */ /* 0x001fc80003f05070 */
[----:B------:R-:W-:-:S13]  /*06f0*/  ISETP.NE.AND.EX P0, PT, R15, RZ, PT, P0 ;  /* 0x000000ff0f00720c */ /* 0x000fda0003f05300 */
[----:B-12---:R-:W-:Y:S05]  /*0700*/  @!P0 BRA `(.L_x_5) ;  /* 0x0000000000288947 */ /* 0x006fea0003800000 */
[----:B------:R-:W0:Y:S02]  /*0710*/  LDC R11, c[0x0][0x634] ;  /* 0x00018d00ff0b7b82 */ /* 0x000e240000000800 */
[----:B0-----:R-:W-:-:S05]  /*0720*/  IADD3 R11, P0, R16, R11, RZ ;  /* 0x0000000b100b7210 */ /* 0x001fca0007f1e0ff */
[----:B------:R-:W-:-:S04]  /*0730*/  IMAD.X R13, RZ, RZ, R17, P0 ;  /* 0x000000ffff0d7224 */ /* 0x000fc800000e0611 */
[----:B------:R-:W-:-:S04]  /*0740*/  IMAD.WIDE.U32 R6, R13, R14, RZ ;  /* 0x0000000e0d067225 */ /* 0x000fc800078e00ff */
[----:B------:R-:W-:-:S04]  /*0750*/  IMAD.WIDE.U32 R8, P0, R11, R15, R6 ;  /* 0x0000000f0b087225 */ /* 0x000fc80007800006 */
[----:B------:R-:W-:-:S04]  /*0760*/  IMAD.WIDE.U32 R6, R11, R14, RZ ;  /* 0x0000000e0b067225 */ /* 0x000fc800078e00ff */
[----:B------:R-:W-:Y:S01]  /*0770*/  IMAD.X R11, RZ, RZ, RZ, P0 ;  /* 0x000000ffff0b7224 */ /* 0x000fe200000e06ff */
[----:B------:R-:W-:Y:S01]  /*0780*/  IADD3 RZ, P0, R7, R8, RZ ;  /* 0x0000000807ff7210 */ /* 0x000fe20007f1e0ff */
[----:B------:R-:W-:-:S04]  /*0790*/  IMAD.MOV.U32 R10, RZ, RZ, R9 ;  /* 0x000000ffff0a7224 */ /* 0x000fc800078e0009 */
[----:B------:R-:W-:-:S08]  /*07a0*/  IMAD.WIDE.U32.X R6, R13, R15, R10, P0 ;  /* 0x0000000f0d067225 */ /* 0x000fd000000e040a */
.L_x_5:
[-CC-:B------:R-:W-:Y:S01]  /*07b0*/  SHF.R.U64 R89, R6, R0.reuse, R7.reuse ;  /* 0x0000000006597219 */ /* 0x180fe20000001207 */
[----:B------:R-:W0:Y:S01]  /*07c0*/  LDC R10, c[0x0][0x618] ;  /* 0x00018600ff0a7b82 */ /* 0x000e220000000800 */
[----:B------:R-:W-:Y:S01]  /*07d0*/  SHF.R.U32.HI R5, RZ, R0, R7 ;  /* 0x00000000ff057219 */ /* 0x000fe20000011607 */
[----:B------:R-:W-:Y:S01]  /*07e0*/  ULDC UR4, c[0x0][0x150] ;  /* 0x0000540000047ab9 */ /* 0x000fe20000000800 */
[----:B------:R-:W-:Y:S02]  /*07f0*/  IADD3 R9, P0, RZ, -R89, RZ ;  /* 0x80000059ff097210 */ /* 0x000fe40007f1e0ff */
[----:B------:R-:W-:-:S03]  /*0800*/  I2FP.F32.U32 R0, R4 ;  /* 0x0000000400007245 */ /* 0x000fc60000201000 */
[----:B------:R-:W1:Y:S01]  /*0810*/  LDC.64 R26, c[0x0][0x640] ;  /* 0x00019000ff1a7b82 */ /* 0x000e620000000a00 */
[----:B------:R-:W-:Y:S02]  /*0820*/  IMAD.X R11, RZ, RZ, ~R5, P0 ;  /* 0x000000ffff0b7224 */ /* 0x000fe400000e0e05 */
[----:B------:R-:W-:Y:S01]  /*0830*/  FMUL R0, R0, UR4 ;  /* 0x0000000400007c20 */ /* 0x000fe20008400000 */
[----:B------:R-:W-:Y:S01]  /*0840*/  IMAD.WIDE.U32 R6, R9, R20, R16 ;  /* 0x0000001409067225 */ /* 0x000fe200078e0010 */
[----:B------:R-:W-:-:S03]  /*0850*/  ULDC UR4, c[0x0][0x154] ;  /* 0x0000550000047ab9 */ /* 0x000fc60000000800 */
[----:B------:R-:W-:Y:S01]  /*0860*/  IMAD R8, R11, R20, RZ ;  /* 0x000000140b087224 */ /* 0x000fe200078e02ff */
[----:B------:R-:W2:Y:S01]  /*0870*/  LDC R5, c[0x0][0x144] ;  /* 0x00005100ff057b82 */ /* 0x000ea20000000800 */
[----:B------:R-:W3:Y:S02]  /*0880*/  F2I.U32.TRUNC.NTZ R0, R0 ;  /* 0x0000000000007305 */ /* 0x000ee4000020f000 */
[----:B------:R-:W-:-:S04]  /*0890*/  IMAD R9, R9, R21, R8 ;  /* 0x0000001509097224 */ /* 0x000fc800078e0208 */
[----:B------:R-:W-:Y:S01]  /*08a0*/  IMAD.IADD R7, R7, 0x1, R9 ;  /* 0x0000000107077824 */ /* 0x000fe200078e0209 */
[----:B------:R-:W4:Y:S01]  /*08b0*/  LDC R12, c[0x0][0x608] ;  /* 0x00018200ff0c7b82 */ /* 0x000f220000000800 */
[----:B------:R-:W-:-:S03]  /*08c0*/  IMAD.MOV.U32 R9, RZ, RZ, -0x1 ;  /* 0xffffffffff097424 */ /* 0x000fc600078e00ff */
[-CC-:B0-----:R-:W-:Y:S02]  /*08d0*/  SHF.R.U64 R20, R6, R10.reuse, R7.reuse ;  /* 0x0000000a06147219 */ /* 0x181fe40000001207 */
[----:B------:R-:W-:Y:S02]  /*08e0*/  I2FP.F32.U32 R6, R3 ;  /* 0x0000000300067245 */ /* 0x000fe40000201000 */
[----:B------:R-:W0:Y:S01]  /*08f0*/  LDC R24, c[0x0][0x658] ;  /* 0x00019600ff187b82 */ /* 0x000e220000000800 */
[----:B-1----:R-:W-:Y:S01]  /*0900*/  ISETP.NE.U32.AND P0, PT, R26, RZ, PT ;  /* 0x000000ff1a00720c */ /* 0x002fe20003f05070 */
[----:B---3--:R-:W-:Y:S01]  /*0910*/  IMAD.MOV R8, RZ, RZ, -R0 ;  /* 0x000000ffff087224 */ /* 0x008fe200078e0a00 */
[----:B------:R-:W-:Y:S01]  /*0920*/  SHF.R.U32.HI R7, RZ, R10, R7 ;  /* 0x0000000aff077219 */ /* 0x000fe20000011607 */
[----:B------:R-:W-:Y:S01]  /*0930*/  FMUL R6, R6, UR4 ;  /* 0x0000000406067c20 */ /* 0x000fe20008400000 */
[----:B------:R-:W-:-:S03]  /*0940*/  ISETP.NE.AND.EX P0, PT, R27, RZ, PT, P0 ;  /* 0x000000ff1b00720c */ /* 0x000fc60003f05300 */
[----:B------:R-:W1:Y:S01]  /*0950*/  LDC R14, c[0x0][0x148] ;  /* 0x00005200ff0e7b82 */ /* 0x000e620000000800 */
[----:B--2---:R-:W-:-:S07]  /*0960*/  IMAD R0, R5, R8, R4 ;  /* 0x0000000805007224 */ /* 0x004fce00078e0204 */
[----:B------:R-:W2:Y:S01]  /*0970*/  LDC R22, c[0x0][0x600] ;  /* 0x00018000ff167b82 */ /* 0x000ea20000000800 */
[-CC-:B----4-:R-:W-:Y:S02]  /*0980*/  SHF.R.U64 R28, R20, R12.reuse, R7.reuse ;  /* 0x0000000c141c7219 */ /* 0x190fe40000001207 */
[----:B------:R-:W-:Y:S01]  /*0990*/  SHF.R.U32.HI R5, RZ, R12, R7 ;  /* 0x0000000cff057219 */ /* 0x000fe20000011607 */
[----:B------:R-:W-:Y:S01]  /*09a0*/  IMAD.MOV.U32 R7, RZ, RZ, 0x1 ;  /* 0x00000001ff077424 */ /* 0x000fe200078e00ff */
[----:B------:R3:W4:Y:S03]  /*09b0*/  F2I.U32.TRUNC.NTZ R12, R6 ;  /* 0x00000006000c7305 */ /* 0x000726000020f000 */
[----:B------:R-:W1:Y:S01]  /*09c0*/  LDC R15, c[0x0][0x648] ;  /* 0x00019200ff0f7b82 */ /* 0x000e620000000800 */
[-C--:B0-----:R-:W-:Y:S02]  /*09d0*/  SHF.L.U32 R4, R9, R24.reuse, RZ ;  /* 0x0000001809047219 */ /* 0x081fe400000006ff */
[----:B------:R-:W-:-:S02]  /*09e0*/  SHF.R.U64 R30, R28, R24, R5 ;  /* 0x000000181c1e7219 */ /* 0x000fc40000001205 */
[----:B------:R-:W-:Y:S02]  /*09f0*/  LOP3.LUT R11, RZ, R4, RZ, 0x33, !PT ;  /* 0x00000004ff0b7212 */ /* 0x000fe400078e33ff */
[-C--:B------:R-:W-:Y:S01]  /*0a00*/  SHF.R.U32.HI R5, RZ, R24.reuse, R5 ;  /* 0x00000018ff057219 */ /* 0x080fe20000011605 */
[----:B------:R-:W0:Y:S01]  /*0a10*/  LDC R21, c[0x0][0x638] ;  /* 0x00018e00ff157b82 */ /* 0x000e220000000800 */
[----:B------:R-:W-:Y:S01]  /*0a20*/  SHF.L.U32 R10, R7, R24, RZ ;  /* 0x00000018070a7219 */ /* 0x000fe200000006ff */
[----:B------:R-:W-:-:S06]  /*0a30*/  IMAD.MOV.U32 R4, RZ, RZ, R30 ;  /* 0x000000ffff047224 */ /* 0x000fcc00078e001e */
[----:B------:R-:W0:Y:S01]  /*0a40*/  LDC R90, c[0x0][0x610] ;  /* 0x00018400ff5a7b82 */ /* 0x000e220000000800 */
[----:B---34-:R-:W-:Y:S05]  /*0a50*/  @!P0 BRA `(.L_x_6) ;  /* 0x0000000000288947 */ /* 0x018fea0003800000 */
[----:B------:R-:W3:Y:S02]  /*0a60*/  LDC R9, c[0x0][0x64c] ;  /* 0x00019300ff097b82 */ /* 0x000ee40000000800 */
[----:B---3--:R-:W-:-:S05]  /*0a70*/  IADD3 R9, P0, R30, R9, RZ ;  /* 0x000000091e097210 */ /* 0x008fca0007f1e0ff */
        /* <DEDUP_REMOVED lines=8> */
.L_x_6:
[----:B-1----:R-:W-:Y:S01]  /*0b00*/  SHF.R.U64 R4, R4, R15, R5 ;  /* 0x0000000f04047219 */ /* 0x002fe20000001205 */
[----:B--2---:R-:W-:Y:S01]  /*0b10*/  VIADD R5, R22, 0xffffffff ;  /* 0xffffffff16057836 */ /* 0x004fe20000000000 */
[----:B------:R-:W-:Y:S01]  /*0b20*/  LOP3.LUT R11, R28, R11, RZ, 0xc0, !PT ;  /* 0x0000000b1c0b7212 */ /* 0x000fe200078ec0ff */
[----:B------:R-:W-:Y:S02]  /*0b30*/  IMAD.MOV R12, RZ, RZ, -R12 ;  /* 0x000000ffff0c7224 */ /* 0x000fe400078e0a0c */
[----:B------:R-:W-:Y:S01]  /*0b40*/  IMAD.MOV R6, RZ, RZ, -R4 ;  /* 0x000000ffff067224 */ /* 0x000fe200078e0a04 */
[----:B------:R-:W-:Y:S01]  /*0b50*/  LOP3.LUT R5, R20, R5, RZ, 0xc0, !PT ;  /* 0x0000000514057212 */ /* 0x000fe200078ec0ff */
[----:B------:R-:W-:Y:S02]  /*0b60*/  @P3 IMAD R0, R14, R12, R3 ;  /* 0x0000000c0e003224 */ /* 0x000fe400078e0203 */
[----:B------:R-:W-:Y:S02]  /*0b70*/  IMAD R11, R10, R4, R11 ;  /* 0x000000040a0b7224 */ /* 0x000fe400078e020b */
[----:B0-----:R-:W-:-:S02]  /*0b80*/  IMAD R3, R6, R21, R30 ;  /* 0x0000001506037224 */ /* 0x001fc400078e021e */
[----:B------:R-:W-:Y:S02]  /*0b90*/  IMAD R90, R11, R90, R0 ;  /* 0x0000005a0b5a7224 */ /* 0x000fe400078e0200 */
[----:B------:R-:W-:Y:S02]  /*0ba0*/  IMAD R3, R3, R22, R5 ;  /* 0x0000001603037224 */ /* 0x000fe400078e0205 */
[----:B------:R-:W-:-:S03]  /*0bb0*/  IMAD.MOV.U32 R0, RZ, RZ, 0x1 ;  /* 0x00000001ff007424 */ /* 0x000fc600078e00ff */
[----:B------:R-:W-:Y:S02]  /*0bc0*/  SEL R91, R3, R90, !P3 ;  /* 0x0000005a035b7207 */ /* 0x000fe40005800000 */
[----:B------:R-:W-:-:S07]  /*0bd0*/  SEL R90, R90, R3, !P3 ;  /* 0x000000035a5a7207 */ /* 0x000fce0005800000 */
.L_x_4:
[----:B------:R-:W-:-:S08]  /*0be0*/  NOP ;  /* 0x0000000000007918 */ /* 0x000fd00000000000 */
[----:B------:R-:W0:Y:S02]  /*0bf0*/  USETMAXREG.TRY_ALLOC.CTAPOOL UP0, 0xe8 ;  /* 0x000000e8000079c8 */ /* 0x000e240008000600 */
[----:B0-----:R-:W-:-:S13]  /*0c00*/  PLOP3.LUT P0, PT, PT, PT, UP0, 0x80, 0x0 ;  /* 0x000000000000781c */ /* 0x001fda0003f0f008 */
[----:B------:R-:W-:Y:S05]  /*0c10*/  @!P0 BRA `(.L_x_4) ;  /* 0xfffffffc00f08947 */ /* 0x000fea000383ffff */
[----:B------:R-:W-:Y:S01]  /*0c20*/  ULDC.64 UR4, c[0x0][0x598] ;  /* 0x0001660000047ab9 */ /* 0x000fe20000000a00 */
[----:B------:R-:W-:Y:S01]  /*0c30*/  ULDC.64 UR36, c[0x0][0x208] ;  /* 0x0000820000247ab9 */ /* 0x000fe20000000a00 */
[----:B------:R-:W-:-:S04]  /*0c40*/  ISETP.NE.U32.AND P0, PT, RZ, UR4, PT ;  /* 0x00000004ff007c0c */ /* 0x000fc8000bf05070 */
[----:B------:R-:W-:-:S13]  /*0c50*/  ISETP.NE.AND.EX P0, PT, RZ, UR5, PT, P0 ;  /* 0x00000005ff007c0c */ /* 0x000fda000bf05300 */
[----:B------:R-:W-:Y:S05]  /*0c60*/  @!P0 BRA `(.L_x_7) ;  /* 0x00000000001c8947 */ /* 0x000fea0003800000 */
[----:B------:R-:W0:Y:S02]  /*0c70*/  LDC.64 R4, c[0x0][0x598] ;  /* 0x00016600ff047b82 */ /* 0x000e240000000a00 */
[----:B0-----:R-:W2:Y:S02]  /*0c80*/  LDG.E.64 R4, desc[UR36][R4.64] ;  /* 0x0000002404047981 */ /* 0x001ea4000c1e1b00 */
[----:B--2---:R-:W-:-:S04]  /*0c90*/  ISETP.NE.U32.AND P0, PT, R4, RZ, PT ;  /* 0x000000ff0400720c */ /* 0x004fc80003f05070 */
[----:B------:R-:W-:-:S13]  /*0ca0*/  ISETP.NE.AND.EX P0, PT, R5, RZ, PT, P0 ;  /* 0x000000ff0500720c */ /* 0x000fda0003f05300 */
[----:B------:R-:W-:Y:S05]  /*0cb0*/  @!P0 BRA `(.L_x_7) ;  /* 0x0000000000088947 */ /* 0x000fea0003800000 */
[----:B------:R0:W5:Y:S01]  /*0cc0*/  LD.E R22, desc[UR36][R4.64] ;  /* 0x0000002404167980 */ /* 0x000162000c101900 */
[----:B------:R-:W-:Y:S05]  /*0cd0*/  BRA `(.L_x_8) ;  /* 0x0000000000247947 */ /* 0x000fea0003800000 */
.L_x_7:
[----:B------:R-:W-:Y:S02]  /*0ce0*/  ULDC.64 UR4, c[0x0][0x588] ;  /* 0x0001620000047ab9 */ /* 0x000fe40000000a00 */
[----:B------:R-:W-:-:S04]  /*0cf0*/  ISETP.NE.U32.AND P0, PT, RZ, UR4, PT ;  /* 0x00000004ff007c0c */ /* 0x000fc8000bf05070 */
[----:B------:R-:W-:-:S13]  /*0d00*/  ISETP.NE.AND.EX P0, PT, RZ, UR5, PT, P0 ;  /* 0x00000005ff007c0c */ /* 0x000fda000bf05300 */
[----:B------:R-:W-:Y:S05]  /*0d10*/  @!P0 BRA `(.L_x_9) ;  /* 0x00000000000c8947 */ /* 0x000fea0003800000 */
[----:B------:R-:W0:Y:S02]  /*0d20*/  LDC.64 R22, c[0x0][0x588] ;  /* 0x00016200ff167b82 */ /* 0x000e240000000a00 */
[----:B0-----:R1:W5:Y:S01]  /*0d30*/  LDG.E R22, desc[UR36][R22.64] ;  /* 0x0000002416167981 */ /* 0x001362000c1e1900 */
[----:B------:R-:W-:Y:S05]  /*0d40*/  BRA `(.L_x_8) ;  /* 0x0000000000087947 */ /* 0x000fea0003800000 */
.L_x_9:
[----:B------:R-:W-:Y:S02]  /*0d50*/  ULDC UR4, c[0x0][0x580] ;  /* 0x0001600000047ab9 */ /* 0x000fe40000000800 */
[----:B------:R-:W-:-:S07]  /*0d60*/  IMAD.U32 R22, RZ, RZ, UR4 ;  /* 0x00000004ff167e24 */ /* 0x000fce000f8e00ff */
.L_x_8:
[----:B------:R-:W-:Y:S02]  /*0d70*/  ULDC.64 UR4, c[0x0][0x5a0] ;  /* 0x0001680000047ab9 */ /* 0x000fe40000000a00 */
[----:B------:R-:W-:-:S04]  /*0d80*/  ISETP.NE.U32.AND P0, PT, RZ, UR4, PT ;  /* 0x00000004ff007c0c */ /* 0x000fc8000bf05070 */
[----:B------:R-:W-:-:S13]  /*0d90*/  ISETP.NE.AND.EX P0, PT, RZ, UR5, PT, P0 ;  /* 0x00000005ff007c0c */ /* 0x000fda000bf05300 */
[----:B------:R-:W-:Y:S05]  /*0da0*/  @!P0 BRA `(.L_x_10) ;  /* 0x00000000001c8947 */ /* 0x000fea0003800000 */
[----:B0-----:R-:W0:Y:S02]  /*0db0*/  LDC.64 R4, c[0x0][0x5a0] ;  /* 0x00016800ff047b82 */ /* 0x001e240000000a00 */
[----:B0-----:R-:W2:Y:S02]  /*0dc0*/  LDG.E.64 R4, desc[UR36][R4.64] ;  /* 0x0000002404047981 */ /* 0x001ea4000c1e1b00 */
[----:B--2---:R-:W-:-:S04]  /*0dd0*/  ISETP.NE.U32.AND P0, PT, R4, RZ, PT ;  /* 0x000000ff0400720c */ /* 0x004fc80003f05070 */
[----:B------:R-:W-:-:S13]  /*0de0*/  ISETP.NE.AND.EX P0, PT, R5, RZ, PT, P0 ;  /* 0x000000ff0500720c */ /* 0x000fda0003f05300 */
[----:B------:R-:W-:Y:S05]  /*0df0*/  @!P0 BRA `(.L_x_10) ;  /* 0x0000000000088947 */ /* 0x000fea0003800000 */
[----:B-1----:R0:W5:Y:S01]  /*0e00*/  LD.E R23, desc[UR36][R4.64] ;  /* 0x0000002404177980 */ /* 0x002162000c101900 */
[----:B------:R-:W-:Y:S05]  /*0e10*/  BRA `(.L_x_11) ;  /* 0x0000000000247947 */ /* 0x000fea0003800000 */
.L_x_10:
[----:B------:R-:W-:Y:S02]  /*0e20*/  ULDC.64 UR4, c[0x0][0x590] ;  /* 0x0001640000047ab9 */ /* 0x000fe40000000a00 */
[----:B------:R-:W-:-:S04]  /*0e30*/  ISETP.NE.U32.AND P0, PT, RZ, UR4, PT ;  /* 0x00000004ff007c0c */ /* 0x000fc8000bf05070 */
[----:B------:R-:W-:-:S13]  /*0e40*/  ISETP.NE.AND.EX P0, PT, RZ, UR5, PT, P0 ;  /* 0x00000005ff007c0c */ /* 0x000fda000bf05300 */
[----:B------:R-:W-:Y:S05]  /*0e50*/  @!P0 BRA `(.L_x_12) ;  /* 0x00000000000c8947 */ /* 0x000fea0003800000 */
[----:B0-----:R-:W1:Y:S02]  /*0e60*/  LDC.64 R4, c[0x0][0x590] ;  /* 0x00016400ff047b82 */ /* 0x001e640000000a00 */
[----:B-1----:R1:W5:Y:S01]  /*0e70*/  LDG.E R23, desc[UR36][R4.64] ;  /* 0x0000002404177981 */ /* 0x002362000c1e1900 */
[----:B------:R-:W-:Y:S05]  /*0e80*/  BRA `(.L_x_11) ;  /* 0x0000000000087947 */ /* 0x000fea0003800000 */
.L_x_12:
[----:B------:R-:W-:Y:S02]  /*0e90*/  ULDC UR4, c[0x0][0x584] ;  /* 0x0001610000047ab9 */ /* 0x000fe40000000800 */
[----:B-1----:R-:W-:-:S07]  /*0ea0*/  IMAD.U32 R23, RZ, RZ, UR4 ;  /* 0x00000004ff177e24 */ /* 0x002fce000f8e00ff */
.L_x_11:
[----:B------:R-:W-:-:S13]  /*0eb0*/  LOP3.LUT P0, RZ, R0, 0xff, RZ, 0xc0, !PT ;  /* 0x000000ff00ff7812 */ /* 0x000fda000780c0ff */
[----:B------:R-:W-:Y:S05]  /*0ec0*/  @!P0 EXIT ;  /* 0x000000000000894d */ /* 0x000fea0003800000 */
[----:B------:R-:W-:Y:S01]  /*0ed0*/  ULDC UR4, c[0x0][0x28c] ;  /* 0x0000a30000047ab9 */ /* 0x000fe20000000800 */
[----:B------:R-:W-:Y:S01]  /*0ee0*/  UMOV UR38, URZ ;  /* 0x0000003f00267c82 */ /* 0x000fe20008000000 */
[----:B------:R-:W-:Y:S01]  /*0ef0*/  UIADD3 UR4, UR4, 0x3f, URZ ;  /* 0x0000003f04047890 */ /* 0x000fe2000fffe03f */
[----:B------:R-:W-:-:S03]  /*0f00*/  UMOV UR39, URZ ;  /* 0x0000003f00277c82 */ /* 0x000fc60008000000 */
[----:B------:R-:W-:-:S04]  /*0f10*/  USHF.R.S32.HI UR5, URZ, 0x1f, UR4 ;  /* 0x0000001f3f057899 */ /* 0x000fc80008011404 */
[----:B------:R-:W-:-:S04]  /*0f20*/  ULEA.HI UR5, UR5, UR4, URZ, 0x6 ;  /* 0x0000000405057291 */ /* 0x000fc8000f8f303f */
[----:B------:R-:W-:-:S12]  /*0f30*/  USHF.R.S32.HI UR40, URZ, 0x6, UR5 ;  /* 0x000000063f287899 */ /* 0x000fd80008011405 */
.L_x_162:
[----:B------:R-:W-:Y:S01]  /*0f40*/  LOP3.LUT R0, R18, 0x80, RZ, 0xc0, !PT ;  /* 0x0000008012007812 */ /* 0x000fe200078ec0ff */
[----:B------:R-:W2:Y:S01]  /*0f50*/  S2UR UR7, SR_CgaCtaId ;  /* 0x00000000000779c3 */ /* 0x000ea20000008800 */
[----:B------:R-:W-:Y:S02]  /*0f60*/  UMOV UR6, 0x400 ;  /* 0x0000040000067882 */ /* 0x000fe40000000000 */
[----:B------:R-:W-:-:S06]  /*0f70*/  SHF.R.U32.HI R0, RZ, 0x7, R0 ;  /* 0x00000007ff007819 */ /* 0x000fcc0000011600 */
[----:B------:R-:W3:Y:S01]  /*0f80*/  SHFL.IDX PT, R0, R0, RZ, 0x1f ;  /* 0x00001fff00007589 */ /* 0x000ee200000e0000 */
[----:B--2---:R-:W-:Y:S01]  /*0f90*/  ULEA UR6, UR7, UR6, 0x18 ;  /* 0x0000000607067291 */ /* 0x004fe2000f8ec03f */
[----:B---3--:R-:W-:-:S13]  /*0fa0*/  R2UR UR4, R0 ;  /* 0x00000000000472ca */ /* 0x008fda00000e0000 */
[----:B------:R-:W-:-:S04]  /*0fb0*/  ULEA.HI UR5, UR4, UR4, URZ, 0x1 ;  /* 0x0000000404057291 */ /* 0x000fc8000f8f083f */
[----:B------:R-:W-:-:S04]  /*0fc0*/  ULOP3.LUT UR5, UR5, 0xffffe, URZ, 0xc0, !UPT ;  /* 0x000ffffe05057892 */ /* 0x000fc8000f8ec03f */
[----:B------:R-:W-:-:S03]  /*0fd0*/  UIADD3 UR5, UR4, -UR5, URZ ;  /* 0x8000000504057290 */ /* 0x000fc6000fffe03f */
[----:B------:R-:W-:Y:S01]  /*0fe0*/  ULDC UR4, c[0x0][0x28c] ;  /* 0x0000a30000047ab9 */ /* 0x000fe20000000800 */
[----:B------:R-:W-:Y:S01]  /*0ff0*/  ULEA UR5, UR5, UR6, 0xc ;  /* 0x0000000605057291 */ /* 0x000fe2000f8e603f */
[----:B------:R-:W-:-:S03]  /*1000*/  ISETP.LT.AND P0, PT, RZ, UR4, PT ;  /* 0x00000004ff007c0c */ /* 0x000fc6000bf01270 */
[----:B------:R-:W-:-:S04]  /*1010*/  UIADD3 UR5, UR5, 0x100, URZ ;  /* 0x0000010005057890 */ /* 0x000fc8000fffe03f */
[----:B------:R-:W-:-:S04]  /*1020*/  USHF.R.U32.HI UR5, URZ, 0x4, UR5 ;  /* 0x000000043f057899 */ /* 0x000fc80008011605 */
[----:B------:R-:W-:Y:S02]  /*1030*/  ULOP3.LUT UR41, UR5, 0x3fff, URZ, 0xc0, !UPT ;  /* 0x00003fff05297892 */ /* 0x000fe4000f8ec03f */
[----:B01--4-:R-:W-:Y:S10]  /*1040*/  @P0 BRA `(.L_x_13) ;  /* 0x0000000000400947 */ /* 0x013ff40003800000 */
[----:B------:R-:W-:Y:S01]  /*1050*/  MOV R0, 0x0 ;  /* 0x0000000000007802 */ /* 0x000fe20000000f00 */
[----:B------:R-:W-:Y:S01]  /*1060*/  ULDC.64 UR4, c[0x4][0x68] ;  /* 0x01001a0000047ab9 */ /* 0x000fe20000000a00 */
[----:B------:R-:W-:Y:S01]  /*1070*/  ULDC.64 UR6, c[0x4][0x8] ;  /* 0x0100020000067ab9 */ /* 0x000fe20000000a00 */
[----:B01----:R-:W-:Y:S01]  /*1080*/  IMAD.U32 R4, RZ, RZ, UR4 ;  /* 0x00000004ff047e24 */ /* 0x003fe2000f8e00ff */
[----:B------:R0:W1:Y:S01]  /*1090*/  LDC.64 R14, c[0x4][R0] ;  /* 0x01000000000e7b82 */ /* 0x0000620000000a00 */
[----:B------:R-:W-:Y:S01]  /*10a0*/  IMAD.U32 R5, RZ, RZ, UR5 ;  /* 0x00000005ff057e24 */ /* 0x000fe2000f8e00ff */
[----:B------:R-:W-:Y:S01]  /*10b0*/  ULDC.64 UR4, c[0x4][0x70] ;  /* 0x01001c0000047ab9 */ /* 0x000fe20000000a00 */
[----:B------:R-:W-:Y:S02]  /*10c0*/  IMAD.U32 R10, RZ, RZ, UR6 ;  /* 0x00000006ff0a7e24 */ /* 0x000fe4000f8e00ff */
[----:B------:R-:W-:Y:S02]  /*10d0*/  IMAD.U32 R6, RZ, RZ, UR4 ;  /* 0x00000004ff067e24 */ /* 0x000fe4000f8e00ff */
[----:B------:R-:W-:-:S02]  /*10e0*/  IMAD.U32 R7, RZ, RZ, UR5 ;  /* 0x00000005ff077e24 */ /* 0x000fc4000f8e00ff */
[----:B------:R-:W-:Y:S02]  /*10f0*/  IMAD.U32 R11, RZ, RZ, UR7 ;  /* 0x00000007ff0b7e24 */ /* 0x000fe4000f8e00ff */
[----:B------:R-:W-:Y:S02]  /*1100*/  IMAD.MOV.U32 R8, RZ, RZ, 0x1e1 ;  /* 0x000001e1ff087424 */ /* 0x000fe400078e00ff */
[----:B------:R-:W-:Y:S02]  /*1110*/  IMAD.MOV.U32 R12, RZ, RZ, 0x1 ;  /* 0x00000001ff0c7424 */ /* 0x000fe400078e00ff */
[----:B0-----:R-:W-:-:S07]  /*1120*/  IMAD.MOV.U32 R13, RZ, RZ, RZ ;  /* 0x000000ffff0d7224 */ /* 0x001fce00078e00ff */
[----:B------:R-:W-:-:S07]  /*1130*/  LEPC R20, `(.L_x_13) ;  /* 0x000000001014794e */ /* 0x000fce0000000000 */
[----:B-1---5:R-:W-:Y:S05]  /*1140*/  CALL.ABS.NOINC R14 ;  /* 0x000000000e007343 */ /* 0x022fea0003c00000 */
.L_x_13:
[----:B------:R-:W-:-:S04]  /*1150*/  LOP3.LUT R0, R19, 0x1, RZ, 0xfc, !PT ;  /* 0x0000000113007812 */ /* 0x000fc800078efcff */
[----:B------:R-:W-:-:S13]  /*1160*/  ISETP.NE.AND P0, PT, R0, 0x3, PT ;  /* 0x000000030000780c */ /* 0x000fda0003f05270 */
[----:B------:R-:W-:Y:S05]  /*1170*/  @!P0 BRA `(.L_x_14) ;  /* 0x0000000000048947 */ /* 0x000fea0003800000 */
[----:B------:R-:W-:Y:S01]  /*1180*/  BPT.TRAP 0x1 ;  /* 0x000000040000795c */ /* 0x000fe20000300000 */
.L_x_14:
[----:B------:R-:W2:Y:S01]  /*1190*/  S2UR UR5, SR_CgaCtaId ;  /* 0x00000000000579c3 */ /* 0x000ea20000008800 */
[----:B------:R-:W-:Y:S01]  /*11a0*/  UMOV UR4, 0x400 ;  /* 0x0000040000047882 */ /* 0x000fe20000000000 */
[----:B------:R-:W-:Y:S02]  /*11b0*/  IMAD.U32 R0, RZ, RZ, UR38 ;  /* 0x00000026ff007e24 */ /* 0x000fe4000f8e00ff */
[----:B------:R-:W-:-:S03]  /*11c0*/  IMAD.U32 R3, RZ, RZ, UR39 ;  /* 0x00000027ff037e24 */ /* 0x000fc6000f8e00ff */
[----:B------:R-:W-:Y:S01]  /*11d0*/  SHF.L.U32 R0, R0, 0x1f, RZ ;  /* 0x0000001f00007819 */ /* 0x000fe200000006ff */
[----:B--2---:R-:W-:-:S06]  /*11e0*/  ULEA UR4, UR5, UR4, 0x18 ;  /* 0x0000000405047291 */ /* 0x004fcc000f8ec03f */
[----:B------:R-:W-:-:S04]  /*11f0*/  IMAD.U32 R6, RZ, RZ, UR4 ;  /* 0x00000004ff067e24 */ /* 0x000fc8000f8e00ff */
[----:B------:R-:W-:-:S04]  /*1200*/  IMAD R3, R3, 0x8, R6 ;  /* 0x0000000803037824 */ /* 0x000fc800078e0206 */
[----:B------:R2:W3:Y:S01]  /*1210*/  SYNCS.PHASECHK.TRANS64.TRYWAIT P1, [R3+URZ], R0 ;  /* 0x00000000030075a7 */ /* 0x0004e2000802017f */
[----:B------:R-:W-:Y:S05]  /*1220*/  @!P0 BRA `(.L_x_15) ;  /* 0x0000000000048947 */ /* 0x000fea0003800000 */
[----:B------:R-:W-:Y:S01]  /*1230*/  BPT.TRAP 0x1 ;  /* 0x000000040000795c */ /* 0x000fe20000300000 */
.L_x_15:
[----:B---3--:R-:W-:Y:S05]  /*1240*/  @P1 BRA `(.L_x_16) ;  /* 0x0000000000081947 */ /* 0x008fea0003800000 */
[----:B------:R-:W3:Y:S02]  /*1250*/  SYNCS.PHASECHK.TRANS64.TRYWAIT P1, [R3+URZ], R0 ;  /* 0x00000000030075a7 */ /* 0x000ee4000802017f */
[----:B---3--:R-:W-:Y:S05]  /*1260*/  @!P1 BRA `(.L_x_17) ;  /* 0x0000005800389947 */ /* 0x008fea0003800000 */
.L_x_16:
[----:B------:R-:W-:-:S04]  /*1270*/  UISETP.LT.AND UP0, UPT, UR40, 0x1, UPT ;  /* 0x000000012800788c */ /* 0x000fc8000bf01270 */
[----:B------:R-:W-:-:S06]  /*1280*/  USEL UR4, UR40, 0x1, UP0 ;  /* 0x0000000128047887 */ /* 0x000fcc0008000000 */
[----:B--23--:R-:W-:Y:S01]  /*1290*/  IMAD.U32 R0, RZ, RZ, UR4 ;  /* 0x00000004ff007e24 */ /* 0x00cfe2000f8e00ff */
[----:B------:R-:W-:Y:S05]  /*12a0*/  WARPSYNC.ALL ;  /* 0x0000000000007948 */ /* 0x000fea0003800000 */
[----:B------:R-:W-:-:S04]  /*12b0*/  IADD3 R0, -R0, UR40, RZ ;  /* 0x0000002800007c10 */ /* 0x000fc8000fffe1ff */
[----:B------:R-:W-:Y:S02]  /*12c0*/  ISETP.GE.AND P1, PT, R0, 0x1, PT ;  /* 0x000000010000780c */ /* 0x000fe40003f26270 */
[----:B------:R-:W-:Y:S01]  /*12d0*/  R2UR UR4, R6 ;  /* 0x00000000060472ca */ /* 0x000fe200000e0000 */
[----:B------:R-:W-:Y:S01]  /*12e0*/  ULOP3.LUT UR41, UR41, 0x10000, URZ, 0xfc, !UPT ;  /* 0x0001000029297892 */ /* 0x000fe2000f8efc3f */
[----:B------:R-:W-:Y:S01]  /*12f0*/  WARPGROUP.ARRIVE ;  /* 0x00000000000079c5 */ /* 0x000fe20000000000 */
[----:B------:R-:W-:Y:S01]  /*1300*/  UMOV UR5, 0x80000020 ;  /* 0x8000002000057882 */ /* 0x000fe20000000000 */
[----:B------:R-:W-:-:S09]  /*1310*/  UMOV UR7, 0x80000020 ;  /* 0x8000002000077882 */ /* 0x000fd20000000000 */
[----:B------:R-:W-:-:S04]  /*1320*/  UIADD3 UR4, UR4, 0xa100, URZ ;  /* 0x0000a10004047890 */ /* 0x000fc8000fffe03f */
[----:B------:R-:W-:-:S04]  /*1330*/  USHF.R.U32.HI UR4, URZ, 0x4, UR4 ;  /* 0x000000043f047899 */ /* 0x000fc80008011604 */
[----:B------:R-:W-:-:S04]  /*1340*/  ULOP3.LUT UR4, UR4, 0x3fff, URZ, 0xc0, !UPT ;  /* 0x00003fff04047892 */ /* 0x000fc8000f8ec03f */
[----:B------:R-:W-:Y:S02]  /*1350*/  ULOP3.LUT UR9, UR4, 0x10000, URZ, 0xfc, !UPT ;  /* 0x0001000004097892 */ /* 0x000fe4000f8efc3f */
[----:B------:R-:W-:Y:S02]  /*1360*/  ULEA UR4, UR39, UR41, 0x9 ;  /* 0x0000002927047291 */ /* 0x000fe4000f8e483f */
[----:B------:R-:W-:-:S09]  /*1370*/  ULEA UR6, UR39, UR9, 0x9 ;  /* 0x0000000927067291 */ /* 0x000fd2000f8e483f */
[----:B------:R-:W-:Y:S01]  /*1380*/  IGMMA.64x128x32.S8.S8 R24, gdesc[UR4], RZ, !UPT, gsb0 ;  /* 0x03600000041879f1 */ /* 0x000fe2000c0410ff */
[----:B------:R-:W-:Y:S02]  /*1390*/  UIADD3 UR4, UR4, 0x2, URZ ;  /* 0x0000000204047890 */ /* 0x000fe4000fffe03f */
[----:B------:R-:W-:Y:S01]  /*13a0*/  UIADD3 UR6, UR6, 0x2, URZ ;  /* 0x0000000206067890 */ /* 0x000fe2000fffe03f */
[----:B------:R-:W-:Y:S01]  /*13b0*/  UMOV UR5, 0x80000020 ;  /* 0x8000002000057882 */ /* 0x000fe20000000000 */
[----:B------:R-:W-:Y:S01]  /*13c0*/  UMOV UR7, 0x80000020 ;  /* 0x8000002000077882 */ /* 0x000fe20000000000 */
[----:B------:R-:W-:Y:S02]  /*13d0*/  WARPGROUP.DEPBAR.LE gsb0, 0x0 ;  /* 0x00008000000079c5 */ /* 0x000fe40000010000 */
[----:B------:R-:W-:-:S06]  /*13e0*/  WARPGROUP.ARRIVE ;  /* 0x00000000000079c5 */ /* 0x000fcc0000000000 */
[----:B------:R-:W-:Y:S03]  /*13f0*/  IGMMA.64x128x32.S8.S8 R24, gdesc[UR4], R24, gsb0 ;  /* 0x03600000041879f1 */ /* 0x000fe60008041018 */
[----:B------:R-:W-:Y:S02]  /*1400*/  WARPGROUP.DEPBAR.LE gsb0, 0x0 ;  /* 0x00008000000079c5 */ /* 0x000fe40000010000 */
[----:B------:R-:W-:Y:S05]  /*1410*/  @!P1 BRA `(.L_x_18) ;  /* 0x0000000000e09947 */ /* 0x000fea0003800000 */
[----:B------:R-:W-:Y:S02]  /*1420*/  UIADD3 UR4, UR39, 0x1, URZ ;  /* 0x0000000127047890 */ /* 0x000fe4000fffe03f */
[----:B------:R-:W-:Y:S02]  /*1430*/  IMAD.U32 R3, RZ, RZ, UR39 ;  /* 0x00000027ff037e24 */ /* 0x000fe4000f8e00ff */
[----:B------:R-:W-:-:S04]  /*1440*/  UISETP.NE.AND UP0, UPT, UR4, 0x5, UPT ;  /* 0x000000050400788c */ /* 0x000fc8000bf05270 */
[----:B------:R-:W-:Y:S02]  /*1450*/  USEL UR5, URZ, 0x1, UP0 ;  /* 0x000000013f057887 */ /* 0x000fe40008000000 */
[----:B------:R-:W-:Y:S02]  /*1460*/  USEL UR8, UR4, URZ, UP0 ;  /* 0x0000003f04087287 */ /* 0x000fe40008000000 */
[----:B------:R-:W-:-:S06]  /*1470*/  ULOP3.LUT UR5, UR38, UR5, URZ, 0x3c, !UPT ;  /* 0x0000000526057292 */ /* 0x000fcc000f8e3c3f */
[----:B------:R-:W-:-:S07]  /*1480*/  IMAD.U32 R7, RZ, RZ, UR5 ;  /* 0x00000005ff077e24 */ /* 0x000fce000f8e00ff */
.L_x_25:
[----:B------:R-:W-:Y:S05]  /*1490*/  @!P0 BRA `(.L_x_19) ;  /* 0x0000000000048947 */ /* 0x000fea0003800000 */
[----:B------:R-:W-:Y:S01]  /*14a0*/  BPT.TRAP 0x1 ;  /* 0x000000040000795c */ /* 0x000fe20000300000 */
.L_x_19:
[----:B------:R-:W2:Y:S01]  /*14b0*/  S2UR UR5, SR_CgaCtaId ;  /* 0x00000000000579c3 */ /* 0x000ea20000008800 */
[----:B------:R-:W-:Y:S01]  /*14c0*/  UMOV UR4, 0x400 ;  /* 0x0000040000047882 */ /* 0x000fe20000000000 */
[----:B01----:R-:W-:Y:S01]  /*14d0*/  IMAD.U32 R5, RZ, RZ, UR8 ;  /* 0x00000008ff057e24 */ /* 0x003fe2000f8e00ff */
[----:B------:R-:W-:Y:S01]  /*14e0*/  SHF.L.U32 R4, R7, 0x1f, RZ ;  /* 0x0000001f07047819 */ /* 0x000fe200000006ff */
[----:B--2---:R-:W-:-:S06]  /*14f0*/  ULEA UR4, UR5, UR4, 0x18 ;  /* 0x0000000405047291 */ /* 0x004fcc000f8ec03f */
[----:B------:R-:W-:-:S04]  /*1500*/  IMAD.U32 R6, RZ, RZ, UR4 ;  /* 0x00000004ff067e24 */ /* 0x000fc8000f8e00ff */
[----:B------:R-:W-:-:S04]  /*1510*/  IMAD R5, R5, 0x8, R6 ;  /* 0x0000000805057824 */ /* 0x000fc800078e0206 */
[----:B------:R0:W1:Y:S01]  /*1520*/  SYNCS.PHASECHK.TRANS64.TRYWAIT P1, [R5+URZ], R4 ;  /* 0x00000004050075a7 */ /* 0x000062000802017f */
[----:B------:R-:W-:Y:S05]  /*1530*/  @!P0 BRA `(.L_x_20) ;  /* 0x0000000000048947 */ /* 0x000fea0003800000 */
[----:B------:R-:W-:Y:S01]  /*1540*/  BPT.TRAP 0x1 ;  /* 0x000000040000795c */ /* 0x000fe20000300000 */
.L_x_20:
[----:B-1----:R-:W-:Y:S05]  /*1550*/  @P1 BRA `(.L_x_21) ;  /* 0x0000000000081947 */ /* 0x002fea0003800000 */
[----:B------:R-:W1:Y:S02]  /*1560*/  SYNCS.PHASECHK.TRANS64.TRYWAIT P1, [R5+URZ], R4 ;  /* 0x00000004050075a7 */ /* 0x000e64000802017f */
[----:B-1----:R-:W-:Y:S05]  /*1570*/  @!P1 BRA `(.L_x_22) ;  /* 0x0000005400889947 */ /* 0x002fea0003800000 */
.L_x_21:
[----:B------:R-:W-:Y:S01]  /*1580*/  ULEA UR4, UR8, UR41, 0x9 ;  /* 0x0000002908047291 */ /* 0x000fe2000f8e483f */
[----:B------:R-:W-:Y:S01]  /*1590*/  WARPGROUP.ARRIVE ;  /* 0x00000000000079c5 */ /* 0x000fe20000000000 */
[----:B------:R-:W-:Y:S01]  /*15a0*/  ULEA UR6, UR8, UR9, 0x9 ;  /* 0x0000000908067291 */ /* 0x000fe2000f8e483f */
[----:B------:R-:W-:Y:S01]  /*15b0*/  UMOV UR5, 0x80000020 ;  /* 0x8000002000057882 */ /* 0x000fe20000000000 */
[----:B------:R-:W-:-:S07]  /*15c0*/  UMOV UR7, 0x80000020 ;  /* 0x8000002000077882 */ /* 0x000fce0000000000 */
[----:B------:R-:W-:Y:S01]  /*15d0*/  IGMMA.64x128x32.S8.S8 R24, gdesc[UR4], R24, gsb0 ;  /* 0x03600000041879f1 */ /* 0x000fe20008041018 */
        /* <DEDUP_REMOVED lines=9> */
[----:B------:R-:W-:Y:S01]  /*1670*/  BPT.TRAP 0x1 ;  /* 0x000000040000795c */ /* 0x000fe20000300000 */
.L_x_23:
[----:B01----:R-:W-:Y:S01]  /*1680*/  IMAD R4, R3, 0x8, R6 ;  /* 0x0000000803047824 */ /* 0x003fe200078e0206 */
[----:B------:R-:W-:-:S03]  /*1690*/  ISETP.GT.U32.AND P1, PT, R19, 0x1, PT ;  /* 0x000000011300780c */ /* 0x000fc60003f24070 */
[----:B------:R-:W-:-:S05]  /*16a0*/  VIADD R4, R4, 0x28 ;  /* 0x0000002804047836 */ /* 0x000fca0000000000 */
[----:B------:R-:W-:-:S04]  /*16b0*/  PRMT R4, RZ, 0x654, R4 ;  /* 0x00000654ff047816 */ /* 0x000fc80000000004 */
[----:B------:R0:W-:Y:S01]  /*16c0*/  SYNCS.ARRIVE.TRANS64.RED.A1T0 RZ, [R4+URZ], RZ ;  /* 0x000000ff04ff79a7 */ /* 0x0001e2000810043f */
[----:B------:R-:W-:Y:S05]  /*16d0*/  @P1 BRA `(.L_x_24) ;  /* 0x0000000000041947 */ /* 0x000fea0003800000 */
[----:B------:R-:W-:Y:S01]  /*16e0*/  BPT.TRAP 0x1 ;  /* 0x000000040000795c */ /* 0x000fe20000300000 */
.L_x_24:
[----:B------:R-:W-:Y:S01]  /*16f0*/  UIADD3 UR8, UR8, 0x1, URZ ;  /* 0x0000000108087890 */ /* 0x000fe2000fffe03f */
[C---:B------:R-:W-:Y:S01]  /*1700*/  ISETP.GT.AND P2, PT, R0.reuse, 0x1, PT ;  /* 0x000000010000780c */ /* 0x040fe20003f44270 */
[----:B------:R-:W-:Y:S02]  /*1710*/  VIADD R3, R3, 0x1 ;  /* 0x0000000103037836 */ /* 0x000fe40000000000 */
[----:B------:R-:W-:Y:S01]  /*1720*/  UISETP.NE.AND UP0, UPT, UR8, 0x5, UPT ;  /* 0x000000050800788c */ /* 0x000fe2000bf05270 */
[----:B------:R-:W-:Y:S02]  /*1730*/  VIADD R0, R0, 0xffffffff ;  /* 0xffffffff00007836 */ /* 0x000fe40000000000 */
[C---:B------:R-:W-:Y:S01]  /*1740*/  ISETP.NE.AND P1, PT, R3.reuse, 0x5, PT ;  /* 0x000000050300780c */ /* 0x040fe20003f25270 */
[----:B------:R-:W-:Y:S02]  /*1750*/  USEL UR4, URZ, 0x1, UP0 ;  /* 0x000000013f047887 */ /* 0x000fe40008000000 */
[----:B------:R-:W-:Y:S01]  /*1760*/  USEL UR8, UR8, URZ, UP0 ;  /* 0x0000003f08087287 */ /* 0x000fe20008000000 */
[----:B------:R-:W-:-:S03]  /*1770*/  SEL R3, R3, RZ, P1 ;  /* 0x000000ff03037207 */ /* 0x000fc60000800000 */
[----:B------:R-:W-:Y:S01]  /*1780*/  LOP3.LUT R7, R7, UR4, RZ, 0x3c, !PT ;  /* 0x0000000407077c12 */ /* 0x000fe2000f8e3cff */
[----:B------:R-:W-:Y:S07]  /*1790*/  @P2 BRA `(.L_x_25) ;  /* 0xfffffffc003c2947 */ /* 0x000fee000383ffff */
.L_x_18:
[----:B------:R-:W2:Y:S02]  /*17a0*/  LDC R0, c[0x0][0x28c] ;  /* 0x0000a300ff007b82 */ /* 0x000ea40000000800 */
[----:B--2---:R-:W-:-:S13]  /*17b0*/  ISETP.GE.AND P1, PT, R0, 0x1, PT ;  /* 0x000000010000780c */ /* 0x004fda0003f26270 */
[----:B------:R-:W-:Y:S05]  /*17c0*/  @!P1 BRA `(.L_x_26) ;  /* 0x0000000000409947 */ /* 0x000fea0003800000 */
[----:B------:R-:W-:Y:S05]  /*17d0*/  @!P0 BRA `(.L_x_27) ;  /* 0x0000000000048947 */ /* 0x000fea0003800000 */
[----:B------:R-:W-:Y:S01]  /*17e0*/  BPT.TRAP 0x1 ;  /* 0x000000040000795c */ /* 0x000fe20000300000 */
.L_x_27:
[----:B------:R-:W-:Y:S01]  /*17f0*/  UISETP.LT.AND UP0, UPT, UR40, 0x1, UPT ;  /* 0x000000012800788c */ /* 0x000fe2000bf01270 */
[----:B------:R-:W-:-:S03]  /*1800*/  ISETP.GT.U32.AND P0, PT, R19, 0x1, PT ;  /* 0x000000011300780c */ /* 0x000fc60003f04070 */
[----:B------:R-:W-:-:S04]  /*1810*/  USEL UR6, UR40, 0x1, UP0 ;  /* 0x0000000128067887 */ /* 0x000fc80008000000 */
[----:B------:R-:W-:-:S04]  /*1820*/  UIADD3 UR6, UR39, UR40, -UR6 ;  /* 0x0000002827067290 */ /* 0x000fc8000fffe806 */
[----:B------:R-:W-:-:S04]  /*1830*/  UIMAD.WIDE.U32 UR4, UR6, -0x33333333, URZ ;  /* 0xcccccccd060478a5 */ /* 0x000fc8000f8e003f */
[----:B------:R-:W-:-:S04]  /*1840*/  USHF.R.U32.HI UR4, URZ, 0x2, UR5 ;  /* 0x000000023f047899 */ /* 0x000fc80008011605 */
[----:B------:R-:W-:-:S06]  /*1850*/  UIMAD UR6, UR4, -0x5, UR6 ;  /* 0xfffffffb040678a4 */ /* 0x000fcc000f8e0206 */
[----:B------:R-:W-:-:S04]  /*1860*/  IMAD.U32 R3, RZ, RZ, UR6 ;  /* 0x00000006ff037e24 */ /* 0x000fc8000f8e00ff */
[----:B------:R-:W-:-:S04]  /*1870*/  IMAD R0, R3, 0x8, R6 ;  /* 0x0000000803007824 */ /* 0x000fc800078e0206 */
[----:B------:R-:W-:-:S05]  /*1880*/  VIADD R0, R0, 0x28 ;  /* 0x0000002800007836 */ /* 0x000fca0000000000 */
[----:B------:R-:W-:-:S04]  /*1890*/  PRMT R0, RZ, 0x654, R0 ;  /* 0x00000654ff007816 */ /* 0x000fc80000000000 */
[----:B------:R2:W-:Y:S01]  /*18a0*/  SYNCS.ARRIVE.TRANS64.RED.A1T0 RZ, [R0+URZ], RZ ;  /* 0x000000ff00ff79a7 */ /* 0x0005e2000810043f */
[----:B------:R-:W-:Y:S05]  /*18b0*/  @P0 BRA `(.L_x_26) ;  /* 0x0000000000040947 */ /* 0x000fea0003800000 */
[----:B------:R-:W-:Y:S01]  /*18c0*/  BPT.TRAP 0x1 ;  /* 0x000000040000795c */ /* 0x000fe20000300000 */
.L_x_26:
[----:B------:R-:W3:Y:S01]  /*18d0*/  LDC R7, c[0x0][0x288] ;  /* 0x0000a200ff077b82 */ /* 0x000ee20000000800 */
[--C-:B--2---:R-:W-:Y:S01]  /*18e0*/  SHF.R.U32.HI R0, RZ, 0x2, R18.reuse ;  /* 0x00000002ff007819 */ /* 0x104fe20000011612 */
[----:B------:R-:W-:Y:S01]  /*18f0*/  IMAD.SHL.U32 R91, R91, 0x80, RZ ;  /* 0x000000805b5b7824 */ /* 0x000fe200078e00ff */
[----:B01----:R-:W-:Y:S01]  /*1900*/  SHF.R.U32.HI R5, RZ, 0x7, R18 ;  /* 0x00000007ff057819 */ /* 0x003fe20000011612 */
[----:B------:R-:W-:Y:S01]  /*1910*/  UIADD3 UR39, UR40, UR39, URZ ;  /* 0x0000002728277290 */ /* 0x000fe2000fffe03f */
[----:B------:R-:W-:Y:S01]  /*1920*/  LOP3.LUT R4, R18, 0x60, RZ, 0xc0, !PT ;  /* 0x0000006012047812 */ /* 0x000fe200078ec0ff */
[----:B------:R-:W-:Y:S01]  /*1930*/  ULDC UR7, c[0x0][0x284] ;  /* 0x0000a10000077ab9 */ /* 0x000fe20000000800 */
[----:B------:R-:W-:Y:S01]  /*1940*/  LOP3.LUT R3, R0, 0x7, RZ, 0xc0, !PT ;  /* 0x0000000700037812 */ /* 0x000fe200078ec0ff */
[----:B------:R-:W-:Y:S01]  /*1950*/  UISETP.GT.U32.AND UP0, UPT, UR39, 0x4, UPT ;  /* 0x000000042700788c */ /* 0x000fe2000bf04070 */
[----:B------:R-:W-:Y:S01]  /*1960*/  LOP3.LUT R0, R5, 0x1, RZ, 0xc0, !PT ;  /* 0x0000000105007812 */ /* 0x000fe200078ec0ff */
[----:B------:R-:W-:Y:S01]  /*1970*/  UISETP.GE.U32.AND UP1, UPT, UR40, 0x5, UPT ;  /* 0x000000052800788c */ /* 0x000fe2000bf26070 */
[----:B------:R-:W-:Y:S01]  /*1980*/  SHF.R.U32.HI R6, RZ, 0x1, R4 ;  /* 0x00000001ff067819 */ /* 0x000fe20000011604 */
[----:B------:R-:W-:Y:S01]  /*1990*/  UISETP.LT.U32.AND UP0, UPT, UR40, 0x5, UP0 ;  /* 0x000000052800788c */ /* 0x000fe20008701070 */
[----:B------:R-:W-:Y:S01]  /*19a0*/  LOP3.LUT R4, R18, 0x3, RZ, 0xc0, !PT ;  /* 0x0000000312047812 */ /* 0x000fe200078ec0ff */
[----:B------:R-:W-:Y:S01]  /*19b0*/  IMAD.SHL.U32 R8, R0, 0x40, RZ ;  /* 0x0000004000087824 */ /* 0x000fe200078e00ff */
[----:B------:R-:W-:Y:S01]  /*19c0*/  IADD3 R5, RZ, -R6, -R3 ;  /* 0x80000006ff057210 */ /* 0x000fe20007ffe803 */
[----:B------:R-:W-:Y:S01]  /*19d0*/  ULDC.64 UR8, c[0x0][0x5d0] ;  /* 0x0001740000087ab9 */ /* 0x000fe20000000a00 */
[----:B------:R-:W-:Y:S01]  /*19e0*/  SHF.R.S32.HI R14, RZ, 0x1f, R89 ;  /* 0x0000001fff0e7819 */ /* 0x000fe20000011459 */
[----:B------:R-:W-:Y:S01]  /*19f0*/  UIMAD.WIDE.U32 UR4, UR39, -0x33333333, URZ ;  /* 0xcccccccd270478a5 */ /* 0x000fe2000f8e003f */
[----:B------:R-:W-:Y:S01]  /*1a00*/  LOP3.LUT R3, R8, 0x40, R3, 0xe2, !PT ;  /* 0x0000004008037812 */ /* 0x000fe200078ee203 */
[----:B------:R-:W-:Y:S01]  /*1a10*/  IMAD.SHL.U32 R8, R18, 0x2, RZ ;  /* 0x0000000212087824 */ /* 0x000fe200078e00ff */
[----:B------:R-:W-:Y:S01]  /*1a20*/  USEL UR6, URZ, 0x1, !UP0 ;  /* 0x000000013f067887 */ /* 0x000fe2000c000000 */
[----:B------:R-:W-:Y:S01]  /*1a30*/  IMAD R0, R0, -0x40, R5 ;  /* 0xffffffc000007824 */ /* 0x000fe200078e0205 */
[----:B------:R-:W-:Y:S01]  /*1a40*/  USHF.R.U32.HI UR4, URZ, 0x2, UR5 ;  /* 0x000000023f047899 */ /* 0x000fe20008011605 */
[----:B---3--:R-:W-:Y:S01]  /*1a50*/  IMAD R12, R4, -0x2, R7 ;  /* 0xfffffffe040c7824 */ /* 0x008fe200078e0207 */
[C---:B------:R-:W-:Y:S01]  /*1a60*/  ISETP.GE.AND P0, PT, R91.reuse, R7, PT ;  /* 0x000000075b00720c */ /* 0x040fe20003f06270 */
[----:B------:R-:W-:Y:S01]  /*1a70*/  IMAD.SHL.U32 R7, R90, 0x80, RZ ;  /* 0x000000805a077824 */ /* 0x000fe200078e00ff */
[----:B------:R-:W-:Y:S01]  /*1a80*/  LOP3.LUT R8, R91, 0x6, R8, 0xf8, !PT ;  /* 0x000000065b087812 */ /* 0x000fe200078ef808 */
[----:B------:R-:W-:Y:S01]  /*1a90*/  IMAD R4, R14, UR8, RZ ;  /* 0x000000080e047c24 */ /* 0x000fe2000f8e02ff */
[----:B------:R-:W-:Y:S01]  /*1aa0*/  ULOP3.LUT UR38, UR38, UR6, URZ, 0x3c, !UPT ;  /* 0x0000000626267292 */ /* 0x000fe2000f8e3c3f */
[----:B------:R-:W-:Y:S01]  /*1ab0*/  IMAD.WIDE R10, R90, 0x80, RZ ;  /* 0x000000805a0a7825 */ /* 0x000fe200078e02ff */
[----:B------:R-:W-:Y:S01]  /*1ac0*/  ISETP.GE.OR P0, PT, R7, UR7, P0 ;  /* 0x0000000707007c0c */ /* 0x000fe20008706670 */
[----:B------:R-:W-:Y:S01]  /*1ad0*/  UIMAD UR39, UR4, -0x5, UR39 ;  /* 0xfffffffb042778a4 */ /* 0x000fe2000f8e0227 */
[----:B------:R-:W-:Y:S01]  /*1ae0*/  SHF.R.S32.HI R9, RZ, 0x1f, R8 ;  /* 0x0000001fff097819 */ /* 0x000fe20000011408 */
[----:B------:R-:W-:Y:S01]  /*1af0*/  IMAD R13, R89, UR9, R4 ;  /* 0x00000009590d7c24 */ /* 0x000fe2000f8e0204 */
[----:B------:R-:W-:Y:S01]  /*1b00*/  @UP1 ULOP3.LUT UR38, UR38, 0x1, UR4, 0x78, !UPT ;  /* 0x0000000126261892 */ /* 0x000fe2000f8e7804 */
[----:B------:R-:W-:Y:S01]  /*1b10*/  IADD3 R94, -R7, UR7, R0 ;  /* 0x00000007075e7c10 */ /* 0x000fe2000fffe100 */
[----:B------:R-:W-:Y:S01]  /*1b20*/  IMAD.MOV.U32 R0, RZ, RZ, -0x1 ;  /* 0xffffffffff007424 */ /* 0x000fe200078e00ff */
[----:B------:R-:W-:Y:S01]  /*1b30*/  LOP3.LUT R21, R10, R3, R6, 0xfe, !PT ;  /* 0x000000030a157212 */ /* 0x000fe200078efe06 */
[----:B------:R-:W-:-:S04]  /*1b40*/  IMAD.WIDE.U32 R4, R89, UR8, R8 ;  /* 0x0000000859047c25 */ /* 0x000fc8000f8e0008 */
[----:B------:R-:W-:Y:S02]  /*1b50*/  IMAD.IADD R5, R5, 0x1, R13 ;  /* 0x0000000105057824 */ /* 0x000fe400078e020d */
[----:B------:R-:W-:Y:S01]  /*1b60*/  IMAD.IADD R3, R12, 0x1, -R91 ;  /* 0x000000010c037824 */ /* 0x000fe200078e0a5b */
[----:B------:R-:W-:Y:S06]  /*1b70*/  @P0 BRA `(.L_x_28) ;  /* 0x0000003000a00947 */ /* 0x000fec0003800000 */
[----:B------:R-:W0:Y:S01]  /*1b80*/  LDC.64 R12, c[0x0][0x5c8] ;  /* 0x00017200ff0c7b82 */ /* 0x000e220000000a00 */
[----:B------:R-:W-:Y:S01]  /*1b90*/  ULDC.64 UR4, c[0x0][0x5c0] ;  /* 0x0001700000047ab9 */ /* 0x000fe20000000a00 */
[----:B------:R-:W-:Y:S01]  /*1ba0*/  BSSY B0, `(.L_x_28) ;  /* 0x0000325000007945 */ /* 0x000fe20003800000 */
[-C--:B0-----:R-:W-:Y:S02]  /*1bb0*/  IMAD R6, R11, R12.reuse, RZ ;  /* 0x0000000c0b067224 */ /* 0x081fe400078e02ff */
[----:B------:R-:W-:-:S04]  /*1bc0*/  IMAD.WIDE.U32 R4, R21, R12, R4 ;  /* 0x0000000c15047225 */ /* 0x000fc800078e0004 */
[----:B------:R-:W-:Y:S01]  /*1bd0*/  IMAD R7, R21, R13, R6 ;  /* 0x0000000d15077224 */ /* 0x000fe200078e0206 */
[----:B------:R-:W-:-:S03]  /*1be0*/  IADD3 R4, P0, R4, UR4, RZ ;  /* 0x0000000404047c10 */ /* 0x000fc6000ff1e0ff */
[----:B------:R-:W-:Y:S01]  /*1bf0*/  IMAD.IADD R7, R5, 0x1, R7 ;  /* 0x0000000105077824 */ /* 0x000fe200078e0207 */
[----:B------:R-:W-:-:S04]  /*1c00*/  LEA R6, P1, R12, R4, 0x3 ;  /* 0x000000040c067211 */ /* 0x000fc800078218ff */
[----:B------:R-:W-:Y:S02]  /*1c10*/  IADD3.X R5, R7, UR5, RZ, P0, !PT ;  /* 0x0000000507057c10 */ /* 0x000fe400087fe4ff */
[----:B-----5:R-:W-:Y:S02]  /*1c20*/  ISETP.NE.AND P0, PT, R23, RZ, PT ;  /* 0x000000ff1700720c */ /* 0x020fe40003f05270 */
[----:B------:R-:W-:-:S11]  /*1c30*/  LEA.HI.X R7, R12, R5, R13, 0x3, P1 ;  /* 0x000000050c077211 */ /* 0x000fd600008f1c0d */
[----:B------:R-:W-:Y:S05]  /*1c40*/  @!P0 BRA `(.L_x_29) ;  /* 0x0000002400608947 */ /* 0x000fea0003800000 */
[----:B------:R-:W0:Y:S01]  /*1c50*/  LDC.64 R90, c[0x0][0x5b0] ;  /* 0x00016c00ff5a7b82 */ /* 0x000e220000000a00 */
[----:B------:R-:W-:Y:S01]  /*1c60*/  ULDC.64 UR4, c[0x0][0x5b8] ;  /* 0x00016e0000047ab9 */ /* 0x000fe20000000a00 */
[----:B------:R-:W-:Y:S01]  /*1c70*/  ISETP.GE.AND P1, PT, R94, 0x1, PT ;  /* 0x000000015e00780c */ /* 0x000fe20003f26270 */
[----:B------:R-:W-:Y:S01]  /*1c80*/  IMAD R10, R14, UR4, RZ ;  /* 0x000000040e0a7c24 */ /* 0x000fe2000f8e02ff */
[----:B------:R-:W-:Y:S01]  /*1c90*/  BSSY B1, `(.L_x_30) ;  /* 0x000000e000017945 */ /* 0x000fe20003800000 */
[----:B------:R-:W-:Y:S01]  /*1ca0*/  IMAD.WIDE.U32 R14, R89, UR4, R8 ;  /* 0x00000004590e7c25 */ /* 0x000fe2000f8e0008 */
[----:B------:R-:W-:Y:S02]  /*1cb0*/  ISETP.LT.OR P5, PT, R3, 0x1, !P1 ;  /* 0x000000010300780c */ /* 0x000fe40004fa1670 */
[----:B------:R-:W1:Y:S01]  /*1cc0*/  LDC.64 R92, c[0x0][0x5a8] ;  /* 0x00016a00ff5c7b82 */ /* 0x000e620000000a00 */
[----:B------:R-:W-:Y:S02]  /*1cd0*/  IMAD R13, R89, UR5, R10 ;  /* 0x00000005590d7c24 */ /* 0x000fe4000f8e020a */
[----:B------:R-:W-:-:S02]  /*1ce0*/  IMAD.MOV.U32 R12, RZ, RZ, R14 ;  /* 0x000000ffff0c7224 */ /* 0x000fc400078e000e */
[----:B------:R-:W-:Y:S02]  /*1cf0*/  IMAD.IADD R13, R15, 0x1, R13 ;  /* 0x000000010f0d7824 */ /* 0x000fe400078e020d */
[-C--:B0-----:R-:W-:Y:S02]  /*1d00*/  IMAD R10, R11, R90.reuse, RZ ;  /* 0x0000005a0b0a7224 */ /* 0x081fe400078e02ff */
[----:B------:R-:W-:-:S04]  /*1d10*/  IMAD.WIDE.U32 R8, R21, R90, R12 ;  /* 0x0000005a15087225 */ /* 0x000fc800078e000c */
[----:B------:R-:W-:Y:S01]  /*1d20*/  IMAD R89, R21, R91, R10 ;  /* 0x0000005b15597224 */ /* 0x000fe200078e020a */
[----:B-1----:R-:W-:-:S04]  /*1d30*/  IADD3 R8, P0, R8, R92, RZ ;  /* 0x0000005c08087210 */ /* 0x002fc80007f1e0ff */
[----:B------:R-:W-:Y:S01]  /*1d40*/  IADD3.X R9, R93, R9, R89, P0, !PT ;  /* 0x000000095d097210 */ /* 0x000fe200007fe459 */
[----:B------:R-:W-:Y:S08]  /*1d50*/  @P5 BRA `(.L_x_31) ;  /* 0x0000000000045947 */ /* 0x000ff00003800000 */
[----:B------:R0:W5:Y:S02]  /*1d60*/  LDG.E.U8 R88, desc[UR36][R8.64] ;  /* 0x0000002408587981 */ /* 0x000164000c1e1100 */
.L_x_31:
[----:B------:R-:W-:Y:S05]  /*1d70*/  BSYNC B1 ;  /* 0x0000000000017941 */ /* 0x000fea0003800000 */
.L_x_30:
[----:B-----5:R-:W-:Y:S01]  /*1d80*/  LOP3.LUT R15, R88, 0xffff, RZ, 0xc0, !PT ;  /* 0x0000ffff580f7812 */ /* 0x020fe200078ec0ff */
[C---:B------:R-:W-:Y:S01]  /*1d90*/  IMAD.SHL.U32 R10, R90.reuse, 0x8, RZ ;  /* 0x000000085a0a7824 */ /* 0x040fe200078e00ff */
[----:B------:R-:W-:Y:S01]  /*1da0*/  SHF.L.U64.HI R11, R90, 0x3, R91 ;  /* 0x000000035a0b7819 */ /* 0x000fe2000001025b */
[----:B------:R-:W-:Y:S01]  /*1db0*/  BSSY B1, `(.L_x_32) ;  /* 0x000000e000017945 */ /* 0x000fe20003800000 */
[----:B------:R-:W-:Y:S02]  /*1dc0*/  PRMT R20, R15, 0x8880, RZ ;  /* 0x000088800f147816 */ /* 0x000fe400000000ff */
[----:B------:R-:W-:Y:S01]  /*1dd0*/  ISETP.LT.OR P2, PT, R3, 0x2, !P1 ;  /* 0x000000020300780c */ /* 0x000fe20004f41670 */
[----:B------:R-:W-:Y:S01]  /*1de0*/  IMAD.WIDE.U32 R10, R21, R90, R10 ;  /* 0x0000005a150a7225 */ /* 0x000fe200078e000a */
[----:B------:R-:W-:-:S03]  /*1df0*/  ISETP.GE.AND P0, PT, R94, 0x9, PT ;  /* 0x000000095e00780c */ /* 0x000fc60003f06270 */
[----:B------:R-:W-:Y:S01]  /*1e00*/  IMAD R15, R20, R23, RZ ;  /* 0x00000017140f7224 */ /* 0x000fe200078e02ff */
[----:B------:R-:W-:Y:S01]  /*1e10*/  IADD3 R10, P3, P4, R14, R92, R10 ;  /* 0x0000005c0e0a7210 */ /* 0x000fe20007c7e00a */
[----:B------:R-:W-:Y:S02]  /*1e20*/  IMAD.IADD R20, R89, 0x1, R11 ;  /* 0x0000000159147824 */ /* 0x000fe400078e020b */
[----:B------:R-:W-:-:S05]  /*1e30*/  @!P5 IMAD R21, R24, R22, R15 ;  /* 0x000000161815d224 */ /* 0x000fca00078e020f */
[----:B------:R1:W-:Y:S01]  /*1e40*/  @!P5 STG.E.U8 desc[UR36][R4.64], R21 ;  /* 0x000000150400d986 */ /* 0x0003e2000c101124 */
[----:B------:R-:W-:Y:S05]  /*1e50*/  @P2 BRA `(.L_x_33) ;  /* 0x00000000000c2947 */ /* 0x000fea0003800000 */
[----:B------:R-:W2:Y:S02]  /*1e60*/  LDG.E.U8 R88, desc[UR36][R8.64+0x1] ;  /* 0x0000012408587981 */ /* 0x000ea4000c1e1100 */
[----:B--2---:R-:W-:-:S05]  /*1e70*/  PRMT R14, R88, 0x8880, RZ ;  /* 0x00008880580e7816 */ /* 0x004fca00000000ff */
[----:B------:R-:W-:-:S07]  /*1e80*/  IMAD R15, R14, R23, RZ ;  /* 0x000000170e0f7224 */ /* 0x000fce00078e02ff */
.L_x_33:
[----:B------:R-:W-:Y:S05]  /*1e90*/  BSYNC B1 ;  /* 0x0000000000017941 */ /* 0x000fea0003800000 */
.L_x_32:
[----:B------:R-:W-:Y:S01]  /*1ea0*/  ISETP.LT.OR P5, PT, R3, 0x1, !P0 ;  /* 0x000000010300780c */ /* 0x000fe200047a1670 */
[----:B------:R-:W-:Y:S01]  /*1eb0*/  @!P2 IMAD R25, R25, R22, R15 ;  /* 0x000000161919a224 */ /* 0x000fe200078e020f */
[----:B------:R-:W-:Y:S01]  /*1ec0*/  BSSY B1, `(.L_x_34) ;  /* 0x000000a000017945 */ /* 0x000fe20003800000 */
[----:B------:R-:W-:Y:S02]  /*1ed0*/  IADD3.X R11, R13, R93, R20, P3, P4 ;  /* 0x0000005d0d0b7210 */ /* 0x000fe40001fe8414 */
[C---:B------:R-:W-:Y:S01]  /*1ee0*/  ISETP.LT.OR P3, PT, R3.reuse, 0x2, !P0 ;  /* 0x000000020300780c */ /* 0x040fe20004761670 */
[----:B------:R2:W-:Y:S01]  /*1ef0*/  @!P2 STG.E.U8 desc[UR36][R4.64+0x1], R25 ;  /* 0x000001190400a986 */ /* 0x0005e2000c101124 */
[C---:B------:R-:W-:Y:S02]  /*1f00*/  ISETP.LT.OR P4, PT, R3.reuse, 0x9, !P1 ;  /* 0x000000090300780c */ /* 0x040fe40004f81670 */
[----:B------:R-:W-:-:S04]  /*1f10*/  ISETP.LT.OR P2, PT, R3, 0xa, !P1 ;  /* 0x0000000a0300780c */ /* 0x000fc80004f41670 */
[----:B------:R-:W-:Y:S09]  /*1f20*/  @P5 BRA `(.L_x_35) ;  /* 0x00000000000c5947 */ /* 0x000ff20003800000 */
[----:B------:R-:W3:Y:S02]  /*1f30*/  LDG.E.U8 R88, desc[UR36][R10.64] ;  /* 0x000000240a587981 */ /* 0x000ee4000c1e1100 */
[----:B---3--:R-:W-:-:S05]  /*1f40*/  PRMT R12, R88, 0x8880, RZ ;  /* 0x00008880580c7816 */ /* 0x008fca00000000ff */
[----:B------:R-:W-:-:S07]  /*1f50*/  IMAD R15, R12, R23, RZ ;  /* 0x000000170c0f7224 */ /* 0x000fce00078e02ff */
.L_x_35:
[----:B------:R-:W-:Y:S05]  /*1f60*/  BSYNC B1 ;  /* 0x0000000000017941 */ /* 0x000fea0003800000 */
.L_x_34:
[----:B------:R-:W-:Y:S01]  /*1f70*/  @!P5 IMAD R13, R26, R22, R15 ;  /* 0x000000161a0dd224 */ /* 0x000fe200078e020f */
[----:B------:R-:W-:Y:S04]  /*1f80*/  BSSY B1, `(.L_x_36) ;  /* 0x0000006000017945 */ /* 0x000fe80003800000 */
[----:B------:R3:W-:Y:S01]  /*1f90*/  @!P5 STG.E.U8 desc[UR36][R6.64], R13 ;  /* 0x0000000d0600d986 */ /* 0x0007e2000c101124 */
[----:B------:R-:W-:Y:S05]  /*1fa0*/  @P3 BRA `(.L_x_37) ;  /* 0x00000000000c3947 */ /* 0x000fea0003800000 */
[----:B------:R-:W4:Y:S02]  /*1fb0*/  LDG.E.U8 R88, desc[UR36][R10.64+0x1] ;  /* 0x000001240a587981 */ /* 0x000f24000c1e1100 */
[----:B----4-:R-:W-:-:S05]  /*1fc0*/  PRMT R12, R88, 0x8880, RZ ;  /* 0x00008880580c7816 */ /* 0x010fca00000000ff */
[----:B------:R-:W-:-:S07]  /*1fd0*/  IMAD R15, R12, R23, RZ ;  /* 0x000000170c0f7224 */ /* 0x000fce00078e02ff */
.L_x_37:
[----:B------:R-:W-:Y:S05]  /*1fe0*/  BSYNC B1 ;  /* 0x0000000000017941 */ /* 0x000fea0003800000 */
.L_x_36:
[----:B------:R-:W-:Y:S01]  /*1ff0*/  @!P3 IMAD R27, R27, R22, R15 ;  /* 0x000000161b1bb224 */ /* 0x000fe200078e020f */
[----:B------:R-:W-:Y:S04]  /*2000*/  BSSY B1, `(.L_x_38) ;  /* 0x0000006000017945 */ /* 0x000fe80003800000 */
[----:B------:R4:W-:Y:S01]  /*2010*/  @!P3 STG.E.U8 desc[UR36][R6.64+0x1], R27 ;  /* 0x0000011b0600b986 */ /* 0x0009e2000c101124 */
[----:B------:R-:W-:Y:S05]  /*2020*/  @P4 BRA `(.L_x_39) ;  /* 0x00000000000c4947 */ /* 0x000fea0003800000 */
[----:B------:R-:W5:Y:S02]  /*2030*/  LDG.E.U8 R88, desc[UR36][R8.64+0x8] ;  /* 0x0000082408587981 */ /* 0x000f64000c1e1100 */
[----:B-----5:R-:W-:-:S05]  /*2040*/  PRMT R12, R88, 0x8880, RZ ;  /* 0x00008880580c7816 */ /* 0x020fca00000000ff */
[----:B------:R-:W-:-:S07]  /*2050*/  IMAD R15, R12, R23, RZ ;  /* 0x000000170c0f7224 */ /* 0x000fce00078e02ff */
.L_x_39:
[----:B------:R-:W-:Y:S05]  /*2060*/  BSYNC B1 ;  /* 0x0000000000017941 */ /* 0x000fea0003800000 */
.L_x_38:
[----:B---3--:R-:W-:Y:S01]  /*2070*/  @!P4 IMAD R13, R28, R22, R15 ;  /* 0x000000161c0dc224 */ /* 0x008fe200078e020f */
[----:B------:R-:W-:Y:S04]  /*2080*/  BSSY B1, `(.L_x_40) ;  /* 0x0000006000017945 */ /* 0x000fe80003800000 */
[----:B------:R3:W-:Y:S01]  /*2090*/  @!P4 STG.E.U8 desc[UR36][R4.64+0x8], R13 ;  /* 0x0000080d0400c986 */ /* 0x0007e2000c101124 */
[----:B------:R-:W-:Y:S05]  /*20a0*/  @P2 BRA `(.L_x_41) ;  /* 0x00000000000c2947 */ /* 0x000fea0003800000 */
[----:B------:R-:W5:Y:S02]  /*20b0*/  LDG.E.U8 R88, desc[UR36][R8.64+0x9] ;  /* 0x0000092408587981 */ /* 0x000f64000c1e1100 */
[----:B-----5:R-:W-:-:S05]  /*20c0*/  PRMT R12, R88, 0x8880, RZ ;  /* 0x00008880580c7816 */ /* 0x020fca00000000ff */
[----:B------:R-:W-:-:S07]  /*20d0*/  IMAD R15, R12, R23, RZ ;  /* 0x000000170c0f7224 */ /* 0x000fce00078e02ff */
.L_x_41:
[----:B------:R-:W-:Y:S05]  /*20e0*/  BSYNC B1 ;  /* 0x0000000000017941 */ /* 0x000fea0003800000 */
.L_x_40:
[----:B------:R-:W-:Y:S01]  /*20f0*/  ISETP.LT.OR P4, PT, R3, 0x9, !P0 ;  /* 0x000000090300780c */ /* 0x000fe20004781670 */
[----:B------:R-:W-:Y:S01]  /*2100*/  @!P2 IMAD R29, R29, R22, R15 ;  /* 0x000000161d1da224 */ /* 0x000fe200078e020f */
[----:B------:R-:W-:Y:S01]  /*2110*/  BSSY B1, `(.L_x_42) ;  /* 0x0000009000017945 */ /* 0x000fe20003800000 */
[C---:B------:R-:W-:Y:S02]  /*2120*/  ISETP.LT.OR P3, PT, R3.reuse, 0xa, !P0 ;  /* 0x0000000a0300780c */ /* 0x040fe40004761670 */
[C---:B------:R-:W-:Y:S01]  /*2130*/  ISETP.LT.OR P5, PT, R3.reuse, 0x11, !P1 ;  /* 0x000000110300780c */ /* 0x040fe20004fa1670 */
[----:B------:R0:W-:Y:S01]  /*2140*/  @!P2 STG.E.U8 desc[UR36][R4.64+0x9], R29 ;  /* 0x0000091d0400a986 */ /* 0x0001e2000c101124 */
[----:B------:R-:W-:-:S06]  /*2150*/  ISETP.LT.OR P2, PT, R3, 0x12, !P1 ;  /* 0x000000120300780c */ /* 0x000fcc0004f41670 */
[----:B------:R-:W-:Y:S07]  /*2160*/  @P4 BRA `(.L_x_43) ;  /* 0x00000000000c4947 */ /* 0x000fee0003800000 */
[----:B------:R-:W5:Y:S02]  /*2170*/  LDG.E.U8 R88, desc[UR36][R10.64+0x8] ;  /* 0x000008240a587981 */ /* 0x000f64000c1e1100 */
[----:B-----5:R-:W-:-:S05]  /*2180*/  PRMT R12, R88, 0x8880, RZ ;  /* 0x00008880580c7816 */ /* 0x020fca00000000ff */
[----:B------:R-:W-:-:S07]  /*2190*/  IMAD R15, R12, R23, RZ ;  /* 0x000000170c0f7224 */ /* 0x000fce00078e02ff */
.L_x_43:
[----:B------:R-:W-:Y:S05]  /*21a0*/  BSYNC B1 ;  /* 0x0000000000017941 */ /* 0x000fea0003800000 */
.L_x_42:
[----:B---3--:R-:W-:Y:S01]  /*21b0*/  @!P4 IMAD R13, R30, R22, R15 ;  /* 0x000000161e0dc224 */ /* 0x008fe200078e020f */
[----:B------:R-:W-:Y:S04]  /*21c0*/  BSSY B1, `(.L_x_44) ;  /* 0x0000006000017945 */ /* 0x000fe80003800000 */
[----:B------:R3:W-:Y:S01]  /*21d0*/  @!P4 STG.E.U8 desc[UR36][R6.64+0x8], R13 ;  /* 0x0000080d0600c986 */ /* 0x0007e2000c101124 */
[----:B------:R-:W-:Y:S05]  /*21e0*/  @P3 BRA `(.L_x_45) ;  /* 0x00000000000c3947 */ /* 0x000fea0003800000 */
[----:B------:R-:W5:Y:S02]  /*21f0*/  LDG.E.U8 R88, desc[UR36][R10.64+0x9] ;  /* 0x000009240a587981 */ /* 0x000f64000c1e1100 */
[----:B-----5:R-:W-:-:S05]  /*2200*/  PRMT R12, R88, 0x8880, RZ ;  /* 0x00008880580c7816 */ /* 0x020fca00000000ff */
[----:B------:R-:W-:-:S07]  /*2210*/  IMAD R15, R12, R23, RZ ;  /* 0x000000170c0f7224 */ /* 0x000fce00078e02ff */
.L_x_45:
[----:B------:R-:W-:Y:S05]  /*2220*/  BSYNC B1 ;  /* 0x0000000000017941 */ /* 0x000fea0003800000 */
.L_x_44:
[----:B------:R-:W-:Y:S01]  /*2230*/  @!P3 IMAD R31, R31, R22, R15 ;  /* 0x000000161f1fb224 */ /* 0x000fe200078e020f */
[----:B------:R-:W-:Y:S04]  /*2240*/  BSSY B1, `(.L_x_46) ;  /* 0x0000006000017945 */ /* 0x000fe80003800000 */
[----:B------:R0:W-:Y:S01]  /*2250*/  @!P3 STG.E.U8 desc[UR36][R6.64+0x9], R31 ;  /* 0x0000091f0600b986 */ /* 0x0001e2000c101124 */
[----:B------:R-:W-:Y:S05]  /*2260*/  @P5 BRA `(.L_x_47) ;  /* 0x00000000000c5947 */ /* 0x000fea0003800000 */
[----:B------:R-:W5:Y:S02]  /*2270*/  LDG.E.U8 R88, desc[UR36][R8.64+0x10] ;  /* 0x0000102408587981 */ /* 0x000f64000c1e1100 */
[----:B-----5:R-:W-:-:S05]  /*2280*/  PRMT R12, R88, 0x8880, RZ ;  /* 0x00008880580c7816 */ /* 0x020fca00000000ff */
[----:B------:R-:W-:-:S07]  /*2290*/  IMAD R15, R12, R23, RZ ;  /* 0x000000170c0f7224 */ /* 0x000fce00078e02ff */
.L_x_47:
[----:B------:R-:W-:Y:S05]  /*22a0*/  BSYNC B1 ;  /* 0x0000000000017941 */ /* 0x000fea0003800000 */
.L_x_46:
[----:B---3--:R-:W-:Y:S01]  /*22b0*/  @!P5 IMAD R13, R32, R22, R15 ;  /* 0x00000016200dd224 */ /* 0x008fe200078e020f */
[----:B------:R-:W-:Y:S04]  /*22c0*/  BSSY B1, `(.L_x_48) ;  /* 0x0000006000017945 */ /* 0x000fe80003800000 */
[----:B------:R3:W-:Y:S01]  /*22d0*/  @!P5 STG.E.U8 desc[UR36][R4.64+0x10], R13 ;  /* 0x0000100d0400d986 */ /* 0x0007e2000c101124 */
[----:B------:R-:W-:Y:S05]  /*22e0*/  @P2 BRA `(.L_x_49) ;  /* 0x00000000000c2947 */ /* 0x000fea0003800000 */
[----:B------:R-:W5:Y:S02]  /*22f0*/  LDG.E.U8 R88, desc[UR36][R8.64+0x11] ;  /* 0x0000112408587981 */ /* 0x000f64000c1e1100 */
[----:B-----5:R-:W-:-:S05]  /*2300*/  PRMT R12, R88, 0x8880, RZ ;  /* 0x00008880580c7816 */ /* 0x020fca00000000ff */
[----:B------:R-:W-:-:S07]  /*2310*/  IMAD R15, R12, R23, RZ ;  /* 0x000000170c0f7224 */ /* 0x000fce00078e02ff */
.L_x_49:
[----:B------:R-:W-:Y:S05]  /*2320*/  BSYNC B1 ;  /* 0x0000000000017941 */ /* 0x000fea0003800000 */
.L_x_48:
        /* <DEDUP_REMOVED lines=11> */
.L_x_51:
[----:B------:R-:W-:Y:S05]  /*23e0*/  BSYNC B1 ;  /* 0x0000000000017941 */ /* 0x000fea0003800000 */
.L_x_50:
[----:B---3--:R-:W-:Y:S01]  /*23f0*/  @!P4 IMAD R13, R34, R22, R15 ;  /* 0x00000016220dc224 */ /* 0x008fe200078e020f */
[----:B------:R-:W-:Y:S04]  /*2400*/  BSSY B1, `(.L_x_52) ;  /* 0x0000006000017945 */ /* 0x000fe80003800000 */
[----:B------:R3:W-:Y:S01]  /*2410*/  @!P4 STG.E.U8 desc[UR36][R6.64+0x10], R13 ;  /* 0x0000100d0600c986 */ /* 0x0007e2000c101124 */
[----:B------:R-:W-:Y:S05]  /*2420*/  @P3 BRA `(.L_x_53) ;  /* 0x00000000000c3947 */ /* 0x000fea0003800000 */
[----:B------:R-:W5:Y:S02]  /*2430*/  LDG.E.U8 R88, desc[UR36][R10.64+0x11] ;  /* 0x000011240a587981 */ /* 0x000f64000c1e1100 */
[----:B-----5:R-:W-:-:S05]  /*2440*/  PRMT R12, R88, 0x8880, RZ ;  /* 0x00008880580c7816 */ /* 0x020fca00000000ff */
[----:B------:R-:W-:-:S07]  /*2450*/  IMAD R15, R12, R23, RZ ;  /* 0x000000170c0f7224 */ /* 0x000fce00078e02ff */
.L_x_53:
[----:B------:R-:W-:Y:S05]  /*2460*/  BSYNC B1 ;  /* 0x0000000000017941 */ /* 0x000fea0003800000 */
.L_x_52:
[----:B------:R-:W-:Y:S01]  /*2470*/  @!P3 IMAD R35, R35, R22, R15 ;  /* 0x000000162323b224 */ /* 0x000fe200078e020f */
[----:B------:R-:W-:Y:S04]  /*2480*/  BSSY B1, `(.L_x_54) ;  /* 0x0000006000017945 */ /* 0x000fe80003800000 */
[----:B------:R0:W-:Y:S01]  /*2490*/  @!P3 STG.E.U8 desc[UR36][R6.64+0x11], R35 ;  /* 0x000011230600b986 */ /* 0x0001e2000c101124 */
[----:B------:R-:W-:Y:S05]  /*24a0*/  @P5 BRA `(.L_x_55) ;  /* 0x00000000000c5947 */ /* 0x000fea0003800000 */
[----:B------:R-:W5:Y:S02]  /*24b0*/  LDG.E.U8 R88, desc[UR36][R8.64+0x18] ;  /* 0x0000182408587981 */ /* 0x000f64000c1e1100 */
[----:B-----5:R-:W-:-:S05]  /*24c0*/  PRMT R12, R88, 0x8880, RZ ;  /* 0x00008880580c7816 */ /* 0x020fca00000000ff */
[----:B------:R-:W-:-:S07]  /*24d0*/  IMAD R15, R12, R23, RZ ;  /* 0x000000170c0f7224 */ /* 0x000fce00078e02ff */
.L_x_55:
[----:B------:R-:W-:Y:S05]  /*24e0*/  BSYNC B1 ;  /* 0x0000000000017941 */ /* 0x000fea0003800000 */
.L_x_54:
[----:B---3--:R-:W-:Y:S01]  /*24f0*/  @!P5 IMAD R13, R36, R22, R15 ;  /* 0x00000016240dd224 */ /* 0x008fe200078e020f */
[----:B------:R-:W-:Y:S04]  /*2500*/  BSSY B1, `(.L_x_56) ;  /* 0x0000006000017945 */ /* 0x000fe80003800000 */
[----:B------:R3:W-:Y:S01]  /*2510*/  @!P5 STG.E.U8 desc[UR36][R4.64+0x18], R13 ;  /* 0x0000180d0400d986 */ /* 0x0007e2000c101124 */
[----:B------:R-:W-:Y:S05]  /*2520*/  @P2 BRA `(.L_x_57) ;  /* 0x00000000000c2947 */ /* 0x000fea0003800000 */
[----:B------:R-:W5:Y:S02]  /*2530*/  LDG.E.U8 R88, desc[UR36][R8.64+0x19] ;  /* 0x0000192408587981 */ /* 0x000f64000c1e1100 */
[----:B-----5:R-:W-:-:S05]  /*2540*/  PRMT R12, R88, 0x8880, RZ ;  /* 0x00008880580c7816 */ /* 0x020fca00000000ff */
[----:B------:R-:W-:-:S07]  /*2550*/  IMAD R15, R12, R23, RZ ;  /* 0x000000170c0f7224 */ /* 0x000fce00078e02ff */
.L_x_57:
[----:B------:R-:W-:Y:S05]  /*2560*/  BSYNC B1 ;  /* 0x0000000000017941 */ /* 0x000fea0003800000 */
.L_x_56:
        /* <DEDUP_REMOVED lines=11> */
.L_x_59:
[----:B------:R-:W-:Y:S05]  /*2620*/  BSYNC B1 ;  /* 0x0000000000017941 */ /* 0x000fea0003800000 */
.L_x_58:
[----:B---3--:R-:W-:Y:S01]  /*2630*/  @!P4 IMAD R13, R38, R22, R15 ;  /* 0x00000016260dc224 */ /* 0x008fe200078e020f */
[----:B------:R-:W-:Y:S04]  /*2640*/  BSSY B1, `(.L_x_60) ;  /* 0x0000006000017945 */ /* 0x000fe80003800000 */
[----:B------:R3:W-:Y:S01]  /*2650*/  @!P4 STG.E.U8 desc[UR36][R6.64+0x18], R13 ;  /* 0x0000180d0600c986 */ /* 0x0007e2000c101124 */
[----:B------:R-:W-:Y:S05]  /*2660*/  @P3 BRA `(.L_x_61) ;  /* 0x00000000000c3947 */ /* 0x000fea0003800000 */
[----:B------:R-:W5:Y:S02]  /*2670*/  LDG.E.U8 R88, desc[UR36][R10.64+0x19] ;  /* 0x000019240a587981 */ /* 0x000f64000c1e1100 */
[----:B-----5:R-:W-:-:S05]  /*2680*/  PRMT R12, R88, 0x8880, RZ ;  /* 0x00008880580c7816 */ /* 0x020fca00000000ff */
[----:B------:R-:W-:-:S07]  /*2690*/  IMAD R15, R12, R23, RZ ;  /* 0x000000170c0f7224 */ /* 0x000fce00078e02ff */
.L_x_61:
[----:B------:R-:W-:Y:S05]  /*26a0*/  BSYNC B1 ;  /* 0x0000000000017941 */ /* 0x000fea0003800000 */
.L_x_60:
[----:B------:R-:W-:Y:S01]  /*26b0*/  @!P3 IMAD R39, R39, R22, R15 ;  /* 0x000000162727b224 */ /* 0x000fe200078e020f */
[----:B------:R-:W-:Y:S04]  /*26c0*/  BSSY B1, `(.L_x_62) ;  /* 0x0000006000017945 */ /* 0x000fe80003800000 */
[----:B------:R0:W-:Y:S01]  /*26d0*/  @!P3 STG.E.U8 desc[UR36][R6.64+0x19], R39 ;  /* 0x000019270600b986 */ /* 0x0001e2000c101124 */
[----:B------:R-:W-:Y:S05]  /*26e0*/  @P5 BRA `(.L_x_63) ;  /* 0x00000000000c5947 */ /* 0x000fea0003800000 */
[----:B------:R-:W5:Y:S02]  /*26f0*/  LDG.E.U8 R88, desc[UR36][R8.64+0x20] ;  /* 0x0000202408587981 */ /* 0x000f64000c1e1100 */
[----:B-----5:R-:W-:-:S05]  /*2700*/  PRMT R12, R88, 0x8880, RZ ;  /* 0x00008880580c7816 */ /* 0x020fca00000000ff */
[----:B------:R-:W-:-:S07]  /*2710*/  IMAD R15, R12, R23, RZ ;  /* 0x000000170c0f7224 */ /* 0x000fce00078e02ff */
.L_x_63:
[----:B------:R-:W-:Y:S05]  /*2720*/  BSYNC B1 ;  /* 0x0000000000017941 */ /* 0x000fea0003800000 */
.L_x_62:
[----:B---3--:R-:W-:Y:S01]  /*2730*/  @!P5 IMAD R13, R40, R22, R15 ;  /* 0x00000016280dd224 */ /* 0x008fe200078e020f */
[----:B------:R-:W-:Y:S04]  /*2740*/  BSSY B1, `(.L_x_64) ;  /* 0x0000006000017945 */ /* 0x000fe80003800000 */
[----:B------:R3:W-:Y:S01]  /*2750*/  @!P5 STG.E.U8 desc[UR36][R4.64+0x20], R13 ;  /* 0x0000200d0400d986 */ /* 0x0007e2000c101124 */
[----:B------:R-:W-:Y:S05]  /*2760*/  @P2 BRA `(.L_x_65) ;  /* 0x00000000000c2947 */ /* 0x000fea0003800000 */
[----:B------:R-:W5:Y:S02]  /*2770*/  LDG.E.U8 R88, desc[UR36][R8.64+0x21] ;  /* 0x0000212408587981 */ /* 0x000f64000c1e1100 */
[----:B-----5:R-:W-:-:S05]  /*2780*/  PRMT R12, R88, 0x8880, RZ ;  /* 0x00008880580c7816 */ /* 0x020fca00000000ff */
[----:B------:R-:W-:-:S07]  /*2790*/  IMAD R15, R12, R23, RZ ;  /* 0x000000170c0f7224 */ /* 0x000fce00078e02ff */
.L_x_65:
[----:B------:R-:W-:Y:S05]  /*27a0*/  BSYNC B1 ;  /* 0x0000000000017941 */ /* 0x000fea0003800000 */
.L_x_64:
        /* <DEDUP_REMOVED lines=11> */
.L_x_67:
[----:B------:R-:W-:Y:S05]  /*2860*/  BSYNC B1 ;  /* 0x0000000000017941 */ /* 0x000fea0003800000 */
.L_x_66:
[----:B---3--:R-:W-:Y:S01]  /*2870*/  @!P4 IMAD R13, R42, R22, R15 ;  /* 0x000000162a0dc224 */ /* 0x008fe200078e020f */
[----:B------:R-:W-:Y:S04]  /*2880*/  BSSY B1, `(.L_x_68) ;  /* 0x0000006000017945 */ /* 0x000fe80003800000 */
[----:B------:R3:W-:Y:S01]  /*2890*/  @!P4 STG.E.U8 desc[UR36][R6.64+0x20], R13 ;  /* 0x0000200d0600c986 */ /* 0x0007e2000c101124 */
[----:B------:R-:W-:Y:S05]  /*28a0*/  @P3 BRA `(.L_x_69) ;  /* 0x00000000000c3947 */ /* 0x000fea0003800000 */
[----:B------:R-:W5:Y:S02]  /*28b0*/  LDG.E.U8 R88, desc[UR36][R10.64+0x21] ;  /* 0x000021240a587981 */ /* 0x000f64000c1e1100 */
[----:B-----5:R-:W-:-:S05]  /*28c0*/  PRMT R12, R88, 0x8880, RZ ;  /* 0x00008880580c7816 */ /* 0x020fca00000000ff */
[----:B------:R-:W-:-:S07]  /*28d0*/  IMAD R15, R12, R23, RZ ;  /* 0x000000170c0f7224 */ /* 0x000fce00078e02ff */
.L_x_69:
[----:B------:R-:W-:Y:S05]  /*28e0*/  BSYNC B1 ;  /* 0x0000000000017941 */ /* 0x000fea0003800000 */
.L_x_68:
[----:B------:R-:W-:Y:S01]  /*28f0*/  @!P3 IMAD R43, R43, R22, R15 ;  /* 0x000000162b2bb224 */ /* 0x000fe200078e020f */
[----:B------:R-:W-:Y:S04]  /*2900*/  BSSY B1, `(.L_x_70) ;  /* 0x0000006000017945 */ /* 0x000fe80003800000 */
[----:B------:R0:W-:Y:S01]  /*2910*/  @!P3 STG.E.U8 desc[UR36][R6.64+0x21], R43 ;  /* 0x0000212b0600b986 */ /* 0x0001e2000c101124 */
[----:B------:R-:W-:Y:S05]  /*2920*/  @P5 BRA `(.L_x_71) ;  /* 0x00000000000c5947 */ /* 0x000fea0003800000 */
[----:B------:R-:W5:Y:S02]  /*2930*/  LDG.E.U8 R88, desc[UR36][R8.64+0x28] ;  /* 0x0000282408587981 */ /* 0x000f64000c1e1100 */
[----:B-----5:R-:W-:-:S05]  /*2940*/  PRMT R12, R88, 0x8880, RZ ;  /* 0x00008880580c7816 */ /* 0x020fca00000000ff */
[----:B------:R-:W-:-:S07]  /*2950*/  IMAD R15, R12, R23, RZ ;  /* 0x000000170c0f7224 */ /* 0x000fce00078e02ff */
.L_x_71:
[----:B------:R-:W-:Y:S05]  /*2960*/  BSYNC B1 ;  /* 0x0000000000017941 */ /* 0x000fea0003800000 */
.L_x_70:
[----:B---3--:R-:W-:Y:S01]  /*2970*/  @!P5 IMAD R13, R44, R22, R15 ;  /* 0x000000162c0dd224 */ /* 0x008fe200078e020f */
[----:B------:R-:W-:Y:S04]  /*2980*/  BSSY B1, `(.L_x_72) ;  /* 0x0000006000017945 */ /* 0x000fe80003800000 */
[----:B------:R3:W-:Y:S01]  /*2990*/  @!P5 STG.E.U8 desc[UR36][R4.64+0x28], R13 ;  /* 0x0000280d0400d986 */ /* 0x0007e2000c101124 */
[----:B------:R-:W-:Y:S05]  /*29a0*/  @P2 BRA `(.L_x_73) ;  /* 0x00000000000c2947 */ /* 0x000fea0003800000 */
[----:B------:R-:W5:Y:S02]  /*29b0*/  LDG.E.U8 R88, desc[UR36][R8.64+0x29] ;  /* 0x0000292408587981 */ /* 0x000f64000c1e1100 */
[----:B-----5:R-:W-:-:S05]  /*29c0*/  PRMT R12, R88, 0x8880, RZ ;  /* 0x00008880580c7816 */ /* 0x020fca00000000ff */
[----:B------:R-:W-:-:S07]  /*29d0*/  IMAD R15, R12, R23, RZ ;  /* 0x000000170c0f7224 */ /* 0x000fce00078e02ff */
.L_x_73:
[----:B------:R-:W-:Y:S05]  /*29e0*/  BSYNC B1 ;  /* 0x0000000000017941 */ /* 0x000fea0003800000 */
.L_x_72:
        /* <DEDUP_REMOVED lines=11> */
.L_x_75:
[----:B------:R-:W-:Y:S05]  /*2aa0*/  BSYNC B1 ;  /* 0x0000000000017941 */ /* 0x000fea0003800000 */
.L_x_74:
[----:B---3--:R-:W-:Y:S01]  /*2ab0*/  @!P4 IMAD R13, R46, R22, R15 ;  /* 0x000000162e0dc224 */ /* 0x008fe200078e020f */
[----:B------:R-:W-:Y:S04]  /*2ac0*/  BSSY B1, `(.L_x_76) ;  /* 0x0000006000017945 */ /* 0x000fe80003800000 */
[----:B------:R3:W-:Y:S01]  /*2ad0*/  @!P4 STG.E.U8 desc[UR36][R6.64+0x28], R13 ;  /* 0x0000280d0600c986 */ /* 0x0007e2000c101124 */
[----:B------:R-:W-:Y:S05]  /*2ae0*/  @P3 BRA `(.L_x_77) ;  /* 0x00000000000c3947 */ /* 0x000fea0003800000 */
[----:B------:R-:W5:Y:S02]  /*2af0*/  LDG.E.U8 R88, desc[UR36][R10.64+0x29] ;  /* 0x000029240a587981 */ /* 0x000f64000c1e1100 */
[----:B-----5:R-:W-:-:S05]  /*2b00*/  PRMT R12, R88, 0x8880, RZ ;  /* 0x00008880580c7816 */ /* 0x020fca00000000ff */
[----:B------:R-:W-:-:S07]  /*2b10*/  IMAD R15, R12, R23, RZ ;  /* 0x000000170c0f7224 */ /* 0x000fce00078e02ff */
.L_x_77:
[----:B------:R-:W-:Y:S05]  /*2b20*/  BSYNC B1 ;  /* 0x0000000000017941 */ /* 0x000fea0003800000 */
.L_x_76:
[----:B------:R-:W-:Y:S01]  /*2b30*/  @!P3 IMAD R47, R47, R22, R15 ;  /* 0x000000162f2fb224 */ /* 0x000fe200078e020f */
[----:B------:R-:W-:Y:S04]  /*2b40*/  BSSY B1, `(.L_x_78) ;  /* 0x0000006000017945 */ /* 0x000fe80003800000 */
[----:B------:R0:W-:Y:S01]  /*2b50*/  @!P3 STG.E.U8 desc[UR36][R6.64+0x29], R47 ;  /* 0x0000292f0600b986 */ /* 0x0001e2000c101124 */
[----:B------:R-:W-:Y:S05]  /*2b60*/  @P5 BRA `(.L_x_79) ;  /* 0x00000000000c5947 */ /* 0x000fea0003800000 */
[----:B------:R-:W5:Y:S02]  /*2b70*/  LDG.E.U8 R88, desc[UR36][R8.64+0x30] ;  /* 0x0000302408587981 */ /* 0x000f64000c1e1100 */
[----:B-----5:R-:W-:-:S05]  /*2b80*/  PRMT R12, R88, 0x8880, RZ ;  /* 0x00008880580c7816 */ /* 0x020fca00000000ff */
[----:B------:R-:W-:-:S07]  /*2b90*/  IMAD R15, R12, R23, RZ ;  /* 0x000000170c0f7224 */ /* 0x000fce00078e02ff */
.L_x_79:
[----:B------:R-:W-:Y:S05]  /*2ba0*/  BSYNC B1 ;  /* 0x0000000000017941 */ /* 0x000fea0003800000 */
.L_x_78:
[----:B---3--:R-:W-:Y:S01]  /*2bb0*/  @!P5 IMAD R13, R48, R22, R15 ;  /* 0x00000016300dd224 */ /* 0x008fe200078e020f */
[----:B------:R-:W-:Y:S04]  /*2bc0*/  BSSY B1, `(.L_x_80) ;  /* 0x0000006000017945 */ /* 0x000fe80003800000 */
[----:B------:R3:W-:Y:S01]  /*2bd0*/  @!P5 STG.E.U8 desc[UR36][R4.64+0x30], R13 ;  /* 0x0000300d0400d986 */ /* 0x0007e2000c101124 */
[----:B------:R-:W-:Y:S05]  /*2be0*/  @P2 BRA `(.L_x_81) ;  /* 0x00000000000c2947 */ /* 0x000fea0003800000 */
[----:B------:R-:W5:Y:S02]  /*2bf0*/  LDG.E.U8 R88, desc[UR36][R8.64+0x31] ;  /* 0x0000312408587981 */ /* 0x000f64000c1e1100 */
[----:B-----5:R-:W-:-:S05]  /*2c00*/  PRMT R12, R88, 0x8880, RZ ;  /* 0x00008880580c7816 */ /* 0x020fca00000000ff */
[----:B------:R-:W-:-:S07]  /*2c10*/  IMAD R15, R12, R23, RZ ;  /* 0x000000170c0f7224 */ /* 0x000fce00078e02ff */
.L_x_81:
[----:B------:R-:W-:Y:S05]  /*2c20*/  BSYNC B1 ;  /* 0x0000000000017941 */ /* 0x000fea0003800000 */
.L_x_80:
        /* <DEDUP_REMOVED lines=11> */
.L_x_83:
[----:B------:R-:W-:Y:S05]  /*2ce0*/  BSYNC B1 ;  /* 0x0000000000017941 */ /* 0x000fea0003800000 */
.L_x_82:
[----:B---3--:R-:W-:Y:S01]  /*2cf0*/  @!P4 IMAD R13, R50, R22, R15 ;  /* 0x00000016320dc224 */ /* 0x008fe200078e020f */
[----:B------:R-:W-:Y:S04]  /*2d00*/  BSSY B1, `(.L_x_84) ;  /* 0x0000006000017945 */ /* 0x000fe80003800000 */
[----:B------:R3:W-:Y:S01]  /*2d10*/  @!P4 STG.E.U8 desc[UR36][R6.64+0x30], R13 ;  /* 0x0000300d0600c986 */ /* 0x0007e2000c101124 */
[----:B------:R-:W-:Y:S05]  /*2d20*/  @P3 BRA `(.L_x_85) ;  /* 0x00000000000c3947 */ /* 0x000fea0003800000 */
[----:B------:R-:W5:Y:S02]  /*2d30*/  LDG.E.U8 R88, desc[UR36][R10.64+0x31] ;  /* 0x000031240a587981 */ /* 0x000f64000c1e1100 */
[----:B-----5:R-:W-:-:S05]  /*2d40*/  PRMT R12, R88, 0x8880, RZ ;  /* 0x00008880580c7816 */ /* 0x020fca00000000ff */
[----:B------:R-:W-:-:S07]  /*2d50*/  IMAD R15, R12, R23, RZ ;  /* 0x000000170c0f7224 */ /* 0x000fce00078e02ff */
.L_x_85:
[----:B------:R-:W-:Y:S05]  /*2d60*/  BSYNC B1 ;  /* 0x0000000000017941 */ /* 0x000fea0003800000 */
.L_x_84:
[----:B------:R-:W-:Y:S01]  /*2d70*/  @!P3 IMAD R51, R51, R22, R15 ;  /* 0x000000163333b224 */ /* 0x000fe200078e020f */
[----:B------:R-:W-:Y:S04]  /*2d80*/  BSSY B1, `(.L_x_86) ;  /* 0x0000006000017945 */ /* 0x000fe80003800000 */
[----:B------:R0:W-:Y:S01]  /*2d90*/  @!P3 STG.E.U8 desc[UR36][R6.64+0x31], R51 ;  /* 0x000031330600b986 */ /* 0x0001e2000c101124 */
[----:B------:R-:W-:Y:S05]  /*2da0*/  @P5 BRA `(.L_x_87) ;  /* 0x00000000000c5947 */ /* 0x000fea0003800000 */
[----:B------:R-:W5:Y:S02]  /*2db0*/  LDG.E.U8 R88, desc[UR36][R8.64+0x38] ;  /* 0x0000382408587981 */ /* 0x000f64000c1e1100 */
[----:B-----5:R-:W-:-:S05]  /*2dc0*/  PRMT R12, R88, 0x8880, RZ ;  /* 0x00008880580c7816 */ /* 0x020fca00000000ff */
[----:B------:R-:W-:-:S07]  /*2dd0*/  IMAD R15, R12, R23, RZ ;  /* 0x000000170c0f7224 */ /* 0x000fce00078e02ff */
.L_x_87:
[----:B------:R-:W-:Y:S05]  /*2de0*/  BSYNC B1 ;  /* 0x0000000000017941 */ /* 0x000fea0003800000 */
.L_x_86:
[----:B---3--:R-:W-:Y:S01]  /*2df0*/  @!P5 IMAD R13, R52, R22, R15 ;  /* 0x00000016340dd224 */ /* 0x008fe200078e020f */
[----:B------:R-:W-:Y:S04]  /*2e00*/  BSSY B1, `(.L_x_88) ;  /* 0x0000006000017945 */ /* 0x000fe80003800000 */
[----:B------:R3:W-:Y:S01]  /*2e10*/  @!P5 STG.E.U8 desc[UR36][R4.64+0x38], R13 ;  /* 0x0000380d0400d986 */ /* 0x0007e2000c101124 */
[----:B------:R-:W-:Y:S05]  /*2e20*/  @P2 BRA `(.L_x_89) ;  /* 0x00000000000c2947 */ /* 0x000fea0003800000 */
[----:B------:R-:W5:Y:S02]  /*2e30*/  LDG.E.U8 R88, desc[UR36][R8.64+0x39] ;  /* 0x0000392408587981 */ /* 0x000f64000c1e1100 */
[----:B-----5:R-:W-:-:S05]  /*2e40*/  PRMT R12, R88, 0x8880, RZ ;  /* 0x00008880580c7816 */ /* 0x020fca00000000ff */
[----:B------:R-:W-:-:S07]  /*2e50*/  IMAD R15, R12, R23, RZ ;  /* 0x000000170c0f7224 */ /* 0x000fce00078e02ff */
.L_x_89:
[----:B------:R-:W-:Y:S05]  /*2e60*/  BSYNC B1 ;  /* 0x0000000000017941 */ /* 0x000fea0003800000 */
.L_x_88:
        /* <DEDUP_REMOVED lines=11> */
.L_x_91:
[----:B------:R-:W-:Y:S05]  /*2f20*/  BSYNC B1 ;  /* 0x0000000000017941 */ /* 0x000fea0003800000 */
.L_x_90:
[----:B---3--:R-:W-:Y:S01]  /*2f30*/  @!P4 IMAD R13, R54, R22, R15 ;  /* 0x00000016360dc224 */ /* 0x008fe200078e020f */
[----:B------:R-:W-:Y:S04]  /*2f40*/  BSSY B1, `(.L_x_92) ;  /* 0x0000006000017945 */ /* 0x000fe80003800000 */
[----:B------:R3:W-:Y:S01]  /*2f50*/  @!P4 STG.E.U8 desc[UR36][R6.64+0x38], R13 ;  /* 0x0000380d0600c986 */ /* 0x0007e2000c101124 */
[----:B------:R-:W-:Y:S05]  /*2f60*/  @P3 BRA `(.L_x_93) ;  /* 0x00000000000c3947 */ /* 0x000fea0003800000 */
[----:B------:R-:W5:Y:S02]  /*2f70*/  LDG.E.U8 R88, desc[UR36][R10.64+0x39] ;  /* 0x000039240a587981 */ /* 0x000f64000c1e1100 */
[----:B-----5:R-:W-:-:S05]  /*2f80*/  PRMT R12, R88, 0x8880, RZ ;  /* 0x00008880580c7816 */ /* 0x020fca00000000ff */
[----:B------:R-:W-:-:S07]  /*2f90*/  IMAD R15, R12, R23, RZ ;  /* 0x000000170c0f7224 */ /* 0x000fce00078e02ff */
.L_x_93:
[----:B------:R-:W-:Y:S05]  /*2fa0*/  BSYNC B1 ;  /* 0x0000000000017941 */ /* 0x000fea0003800000 */
.L_x_92:
[----:B------:R-:W-:Y:S01]  /*2fb0*/  @!P3 IMAD R55, R55, R22, R15 ;  /* 0x000000163737b224 */ /* 0x000fe200078e020f */
[----:B------:R-:W-:Y:S04]  /*2fc0*/  BSSY B1, `(.L_x_94) ;  /* 0x0000006000017945 */ /* 0x000fe80003800000 */
[----:B------:R0:W-:Y:S01]  /*2fd0*/  @!P3 STG.E.U8 desc[UR36][R6.64+0x39], R55 ;  /* 0x000039370600b986 */ /* 0x0001e2000c101124 */
[----:B------:R-:W-:Y:S05]  /*2fe0*/  @P5 BRA `(.L_x_95) ;  /* 0x00000000000c5947 */ /* 0x000fea0003800000 */
[----:B------:R-:W5:Y:S02]  /*2ff0*/  LDG.E.U8 R88, desc[UR36][R8.64+0x40] ;  /* 0x0000402408587981 */ /* 0x000f64000c1e1100 */
[----:B-----5:R-:W-:-:S05]  /*3000*/  PRMT R12, R88, 0x8880, RZ ;  /* 0x00008880580c7816 */ /* 0x020fca00000000ff */
[----:B------:R-:W-:-:S07]  /*3010*/  IMAD R15, R12, R23, RZ ;  /* 0x000000170c0f7224 */ /* 0x000fce00078e02ff */
.L_x_95:
[----:B------:R-:W-:Y:S05]  /*3020*/  BSYNC B1 ;  /* 0x0000000000017941 */ /* 0x000fea0003800000 */
.L_x_94:
[----:B---3--:R-:W-:Y:S01]  /*3030*/  @!P5 IMAD R13, R56, R22, R15 ;  /* 0x00000016380dd224 */ /* 0x008fe200078e020f */
[----:B------:R-:W-:Y:S04]  /*3040*/  BSSY B1, `(.L_x_96) ;  /* 0x0000006000017945 */ /* 0x000fe80003800000 */
[----:B------:R3:W-:Y:S01]  /*3050*/  @!P5 STG.E.U8 desc[UR36][R4.64+0x40], R13 ;  /* 0x0000400d0400d986 */ /* 0x0007e2000c101124 */
[----:B------:R-:W-:Y:S05]  /*3060*/  @P2 BRA `(.L_x_97) ;  /* 0x00000000000c2947 */ /* 0x000fea0003800000 */
[----:B------:R-:W5:Y:S02]  /*3070*/  LDG.E.U8 R88, desc[UR36][R8.64+0x41] ;  /* 0x0000412408587981 */ /* 0x000f64000c1e1100 */
[----:B-----5:R-:W-:-:S05]  /*3080*/  PRMT R12, R88, 0x8880, RZ ;  /* 0x00008880580c7816 */ /* 0x020fca00000000ff */
[----:B------:R-:W-:-:S07]  /*3090*/  IMAD R15, R12, R23, RZ ;  /* 0x000000170c0f7224 */ /* 0x000fce00078e02ff */
.L_x_97:
[----:B------:R-:W-:Y:S05]  /*30a0*/  BSYNC B1 ;  /* 0x0000000000017941 */ /* 0x000fea0003800000 */
.L_x_96:
        /* <DEDUP_REMOVED lines=11> */
.L_x_99:
[----:B------:R-:W-:Y:S05]  /*3160*/  BSYNC B1 ;  /* 0x0000000000017941 */ /* 0x000fea0003800000 */
.L_x_98:
[----:B---3--:R-:W-:Y:S01]  /*3170*/  @!P4 IMAD R13, R58, R22, R15 ;  /* 0x000000163a0dc224 */ /* 0x008fe200078e020f */
[----:B------:R-:W-:Y:S04]  /*3180*/  BSSY B1, `(.L_x_100) ;  /* 0x0000006000017945 */ /* 0x000fe80003800000 */
[----:B------:R3:W-:Y:S01]  /*3190*/  @!P4 STG.E.U8 desc[UR36][R6.64+0x40], R13 ;  /* 0x0000400d0600c986 */ /* 0x0007e2000c101124 */
[----:B------:R-:W-:Y:S05]  /*31a0*/  @P3 BRA `(.L_x_101) ;  /* 0x00000000000c3947 */ /* 0x000fea0003800000 */
[----:B------:R-:W5:Y:S02]  /*31b0*/  LDG.E.U8 R88, desc[UR36][R10.64+0x41] ;  /* 0x000041240a587981 */ /* 0x000f64000c1e1100 */
[----:B-----5:R-:W-:-:S05]  /*31c0*/  PRMT R12, R88, 0x8880, RZ ;  /* 0x00008880580c7816 */ /* 0x020fca00000000ff */
[----:B------:R-:W-:-:S07]  /*31d0*/  IMAD R15, R12, R23, RZ ;  /* 0x000000170c0f7224 */ /* 0x000fce00078e02ff */
.L_x_101:
[----:B------:R-:W-:Y:S05]  /*31e0*/  BSYNC B1 ;  /* 0x0000000000017941 */ /* 0x000fea0003800000 */
.L_x_100:
[----:B------:R-:W-:Y:S01]  /*31f0*/  @!P3 IMAD R59, R59, R22, R15 ;  /* 0x000000163b3bb224 */ /* 0x000fe200078e020f */
[----:B------:R-:W-:Y:S04]  /*3200*/  BSSY B1, `(.L_x_102) ;  /* 0x0000006000017945 */ /* 0x000fe80003800000 */
[----:B------:R0:W-:Y:S01]  /*3210*/  @!P3 STG.E.U8 desc[UR36][R6.64+0x41], R59 ;  /* 0x0000413b0600b986 */ /* 0x0001e2000c101124 */
[----:B------:R-:W-:Y:S05]  /*3220*/  @P5 BRA `(.L_x_103) ;  /* 0x00000000000c5947 */ /* 0x000fea0003800000 */
[----:B------:R-:W5:Y:S02]  /*3230*/  LDG.E.U8 R88, desc[UR36][R8.64+0x48] ;  /* 0x0000482408587981 */ /* 0x000f64000c1e1100 */
[----:B-----5:R-:W-:-:S05]  /*3240*/  PRMT R12, R88, 0x8880, RZ ;  /* 0x00008880580c7816 */ /* 0x020fca00000000ff */
[----:B------:R-:W-:-:S07]  /*3250*/  IMAD R15, R12, R23, RZ ;  /* 0x000000170c0f7224 */ /* 0x000fce00078e02ff */
.L_x_103:
[----:B------:R-:W-:Y:S05]  /*3260*/  BSYNC B1 ;  /* 0x0000000000017941 */ /* 0x000fea0003800000 */
.L_x_102:
[----:B---3--:R-:W-:Y:S01]  /*3270*/  @!P5 IMAD R13, R60, R22, R15 ;  /* 0x000000163c0dd224 */ /* 0x008fe200078e020f */
[----:B------:R-:W-:Y:S04]  /*3280*/  BSSY B1, `(.L_x_104) ;  /* 0x0000006000017945 */ /* 0x000fe80003800000 */
[----:B------:R3:W-:Y:S01]  /*3290*/  @!P5 STG.E.U8 desc[UR36][R4.64+0x48], R13 ;  /* 0x0000480d0400d986 */ /* 0x0007e2000c101124 */
[----:B------:R-:W-:Y:S05]  /*32a0*/  @P2 BRA `(.L_x_105) ;  /* 0x00000000000c2947 */ /* 0x000fea0003800000 */
[----:B------:R-:W5:Y:S02]  /*32b0*/  LDG.E.U8 R88, desc[UR36][R8.64+0x49] ;  /* 0x0000492408587981 */ /* 0x000f64000c1e1100 */
[----:B-----5:R-:W-:-:S05]  /*32c0*/  PRMT R12, R88, 0x8880, RZ ;  /* 0x00008880580c7816 */ /* 0x020fca00000000ff */
[----:B------:R-:W-:-:S07]  /*32d0*/  IMAD R15, R12, R23, RZ ;  /* 0x000000170c0f7224 */ /* 0x000fce00078e02ff */
.L_x_105:
[----:B------:R-:W-:Y:S05]  /*32e0*/  BSYNC B1 ;  /* 0x0000000000017941 */ /* 0x000fea0003800000 */
.L_x_104:
        /* <DEDUP_REMOVED lines=11> */
.L_x_107:
[----:B------:R-:W-:Y:S05]  /*33a0*/  BSYNC B1 ;  /* 0x0000000000017941 */ /* 0x000fea0003800000 */
.L_x_106:
[----:B---3--:R-:W-:Y:S01]  /*33b0*/  @!P4 IMAD R13, R62, R22, R15 ;  /* 0x000000163e0dc224 */ /* 0x008fe200078e020f */
[----:B------:R-:W-:Y:S04]  /*33c0*/  BSSY B1, `(.L_x_108) ;  /* 0x0000006000017945 */ /* 0x000fe80003800000 */
[----:B------:R3:W-:Y:S01]  /*33d0*/  @!P4 STG.E.U8 desc[UR36][R6.64+0x48], R13 ;  /* 0x0000480d0600c986 */ /* 0x0007e2000c101124 */
[----:B------:R-:W-:Y:S05]  /*33e0*/  @P3 BRA `(.L_x_109) ;  /* 0x00000000000c3947 */ /* 0x000fea0003800000 */
[----:B------:R-:W5:Y:S02]  /*33f0*/  LDG.E.U8 R88, desc[UR36][R10.64+0x49] ;  /* 0x000049240a587981 */ /* 0x000f64000c1e1100 */
[----:B-----5:R-:W-:-:S05]  /*3400*/  PRMT R12, R88, 0x8880, RZ ;  /* 0x00008880580c7816 */ /* 0x020fca00000000ff */
[----:B------:R-:W-:-:S07]  /*3410*/  IMAD R15, R12, R23, RZ ;  /* 0x000000170c0f7224 */ /* 0x000fce00078e02ff */
.L_x_109:
[----:B------:R-:W-:Y:S05]  /*3420*/  BSYNC B1 ;  /* 0x0000000000017941 */ /* 0x000fea0003800000 */
.L_x_108:
[----:B------:R-:W-:Y:S01]  /*3430*/  @!P3 IMAD R63, R63, R22, R15 ;  /* 0x000000163f3fb224 */ /* 0x000fe200078e020f */
[----:B------:R-:W-:Y:S04]  /*3440*/  BSSY B1, `(.L_x_110) ;  /* 0x0000006000017945 */ /* 0x000fe80003800000 */
[----:B------:R0:W-:Y:S01]  /*3450*/  @!P3 STG.E.U8 desc[UR36][R6.64+0x49], R63 ;  /* 0x0000493f0600b986 */ /* 0x0001e2000c101124 */
[----:B------:R-:W-:Y:S05]  /*3460*/  @P5 BRA `(.L_x_111) ;  /* 0x00000000000c5947 */ /* 0x000fea0003800000 */
[----:B------:R-:W5:Y:S02]  /*3470*/  LDG.E.U8 R88, desc[UR36][R8.64+0x50] ;  /* 0x0000502408587981 */ /* 0x000f64000c1e1100 */
[----:B-----5:R-:W-:-:S05]  /*3480*/  PRMT R12, R88, 0x8880, RZ ;  /* 0x00008880580c7816 */ /* 0x020fca00000000ff */
[----:B------:R-:W-:-:S07]  /*3490*/  IMAD R15, R12, R23, RZ ;  /* 0x000000170c0f7224 */ /* 0x000fce00078e02ff */
.L_x_111:
[----:B------:R-:W-:Y:S05]  /*34a0*/  BSYNC B1 ;  /* 0x0000000000017941 */ /* 0x000fea0003800000 */
.L_x_110:
[----:B---3--:R-:W-:Y:S01]  /*34b0*/  @!P5 IMAD R13, R64, R22, R15 ;  /* 0x00000016400dd224 */ /* 0x008fe200078e020f */
[----:B------:R-:W-:Y:S04]  /*34c0*/  BSSY B1, `(.L_x_112) ;  /* 0x0000006000017945 */ /* 0x000fe80003800000 */
[----:B------:R3:W-:Y:S01]  /*34d0*/  @!P5 STG.E.U8 desc[UR36][R4.64+0x50], R13 ;  /* 0x0000500d0400d986 */ /* 0x0007e2000c101124 */
[----:B------:R-:W-:Y:S05]  /*34e0*/  @P2 BRA `(.L_x_113) ;  /* 0x00000000000c2947 */ /* 0x000fea0003800000 */
[----:B------:R-:W5:Y:S02]  /*34f0*/  LDG.E.U8 R88, desc[UR36][R8.64+0x51] ;  /* 0x0000512408587981 */ /* 0x000f64000c1e1100 */
[----:B-----5:R-:W-:-:S05]  /*3500*/  PRMT R12, R88, 0x8880, RZ ;  /* 0x00008880580c7816 */ /* 0x020fca00000000ff */
[----:B------:R-:W-:-:S07]  /*3510*/  IMAD R15, R12, R23, RZ ;  /* 0x000000170c0f7224 */ /* 0x000fce00078e02ff */
.L_x_113:
[----:B------:R-:W-:Y:S05]  /*3520*/  BSYNC B1 ;  /* 0x0000000000017941 */ /* 0x000fea0003800000 */
.L_x_112:
        /* <DEDUP_REMOVED lines=11> */
.L_x_115:
[----:B------:R-:W-:Y:S05]  /*35e0*/  BSYNC B1 ;  /* 0x0000000000017941 */ /* 0x000fea0003800000 */
.L_x_114:
[----:B---3--:R-:W-:Y:S01]  /*35f0*/  @!P4 IMAD R13, R66, R22, R15 ;  /* 0x00000016420dc224 */ /* 0x008fe200078e020f */
[----:B------:R-:W-:Y:S04]  /*3600*/  BSSY B1, `(.L_x_116) ;  /* 0x0000006000017945 */ /* 0x000fe80003800000 */
[----:B------:R3:W-:Y:S01]  /*3610*/  @!P4 STG.E.U8 desc[UR36][R6.64+0x50], R13 ;  /* 0x0000500d0600c986 */ /* 0x0007e2000c101124 */
[----:B------:R-:W-:Y:S05]  /*3620*/  @P3 BRA `(.L_x_117) ;  /* 0x00000000000c3947 */ /* 0x000fea0003800000 */
[----:B------:R-:W5:Y:S02]  /*3630*/  LDG.E.U8 R88, desc[UR36][R10.64+0x51] ;  /* 0x000051240a587981 */ /* 0x000f64000c1e1100 */
[----:B-----5:R-:W-:-:S05]  /*3640*/  PRMT R12, R88, 0x8880, RZ ;  /* 0x00008880580c7816 */ /* 0x020fca00000000ff */
[----:B------:R-:W-:-:S07]  /*3650*/  IMAD R15, R12, R23, RZ ;  /* 0x000000170c0f7224 */ /* 0x000fce00078e02ff */
.L_x_117:
[----:B------:R-:W-:Y:S05]  /*3660*/  BSYNC B1 ;  /* 0x0000000000017941 */ /* 0x000fea0003800000 */
.L_x_116:
[----:B------:R-:W-:Y:S01]  /*3670*/  @!P3 IMAD R67, R67, R22, R15 ;  /* 0x000000164343b224 */ /* 0x000fe200078e020f */
[----:B------:R-:W-:Y:S04]  /*3680*/  BSSY B1, `(.L_x_118) ;  /* 0x0000006000017945 */ /* 0x000fe80003800000 */
[----:B------:R0:W-:Y:S01]  /*3690*/  @!P3 STG.E.U8 desc[UR36][R6.64+0x51], R67 ;  /* 0x000051430600b986 */ /* 0x0001e2000c101124 */
[----:B------:R-:W-:Y:S05]  /*36a0*/  @P5 BRA `(.L_x_119) ;  /* 0x00000000000c5947 */ /* 0x000fea0003800000 */
[----:B------:R-:W5:Y:S02]  /*36b0*/  LDG.E.U8 R88, desc[UR36][R8.64+0x58] ;  /* 0x0000582408587981 */ /* 0x000f64000c1e1100 */
[----:B-----5:R-:W-:-:S05]  /*36c0*/  PRMT R12, R88, 0x8880, RZ ;  /* 0x00008880580c7816 */ /* 0x020fca00000000ff */
[----:B------:R-:W-:-:S07]  /*36d0*/  IMAD R15, R12, R23, RZ ;  /* 0x000000170c0f7224 */ /* 0x000fce00078e02ff */
.L_x_119:
[----:B------:R-:W-:Y:S05]  /*36e0*/  BSYNC B1 ;  /* 0x0000000000017941 */ /* 0x000fea0003800000 */
.L_x_118:
[----:B---3--:R-:W-:Y:S01]  /*36f0*/  @!P5 IMAD R13, R68, R22, R15 ;  /* 0x00000016440dd224 */ /* 0x008fe200078e020f */
[----:B------:R-:W-:Y:S04]  /*3700*/  BSSY B1, `(.L_x_120) ;  /* 0x0000006000017945 */ /* 0x000fe80003800000 */
[----:B------:R3:W-:Y:S01]  /*3710*/  @!P5 STG.E.U8 desc[UR36][R4.64+0x58], R13 ;  /* 0x0000580d0400d986 */ /* 0x0007e2000c101124 */
[----:B------:R-:W-:Y:S05]  /*3720*/  @P2 BRA `(.L_x_121) ;  /* 0x00000000000c2947 */ /* 0x000fea0003800000 */
[----:B------:R-:W5:Y:S02]  /*3730*/  LDG.E.U8 R88, desc[UR36][R8.64+0x59] ;  /* 0x0000592408587981 */ /* 0x000f64000c1e1100 */
[----:B-----5:R-:W-:-:S05]  /*3740*/  PRMT R12, R88, 0x8880, RZ ;  /* 0x00008880580c7816 */ /* 0x020fca00000000ff */
[----:B------:R-:W-:-:S07]  /*3750*/  IMAD R15, R12, R23, RZ ;  /* 0x000000170c0f7224 */ /* 0x000fce00078e02ff */
.L_x_121:
[----:B------:R-:W-:Y:S05]  /*3760*/  BSYNC B1 ;  /* 0x0000000000017941 */ /* 0x000fea0003800000 */
.L_x_120:
        /* <DEDUP_REMOVED lines=11> */
.L_x_123:
[----:B------:R-:W-:Y:S05]  /*3820*/  BSYNC B1 ;  /* 0x0000000000017941 */ /* 0x000fea0003800000 */
.L_x_122:
[----:B---3--:R-:W-:Y:S01]  /*3830*/  @!P4 IMAD R13, R70, R22, R15 ;  /* 0x00000016460dc224 */ /* 0x008fe200078e020f */
[----:B------:R-:W-:Y:S04]  /*3840*/  BSSY B1, `(.L_x_124) ;  /* 0x0000006000017945 */ /* 0x000fe80003800000 */
[----:B------:R3:W-:Y:S01]  /*3850*/  @!P4 STG.E.U8 desc[UR36][R6.64+0x58], R13 ;  /* 0x0000580d0600c986 */ /* 0x0007e2000c101124 */
[----:B------:R-:W-:Y:S05]  /*3860*/  @P3 BRA `(.L_x_125) ;  /* 0x00000000000c3947 */ /* 0x000fea0003800000 */
[----:B------:R-:W5:Y:S02]  /*3870*/  LDG.E.U8 R88, desc[UR36][R10.64+0x59] ;  /* 0x000059240a587981 */ /* 0x000f64000c1e1100 */
[----:B-----5:R-:W-:-:S05]  /*3880*/  PRMT R12, R88, 0x8880, RZ ;  /* 0x00008880580c7816 */ /* 0x020fca00000000ff */
[----:B------:R-:W-:-:S07]  /*3890*/  IMAD R15, R12, R23, RZ ;  /* 0x000000170c0f7224 */ /* 0x000fce00078e02ff */
.L_x_125:
[----:B------:R-:W-:Y:S05]  /*38a0*/  BSYNC B1 ;  /* 0x0000000000017941 */ /* 0x000fea0003800000 */
.L_x_124:
[----:B------:R-:W-:Y:S01]  /*38b0*/  @!P3 IMAD R71, R71, R22, R15 ;  /* 0x000000164747b224 */ /* 0x000fe200078e020f */
[----:B------:R-:W-:Y:S04]  /*38c0*/  BSSY B1, `(.L_x_126) ;  /* 0x0000006000017945 */ /* 0x000fe80003800000 */
[----:B------:R0:W-:Y:S01]  /*38d0*/  @!P3 STG.E.U8 desc[UR36][R6.64+0x59], R71 ;  /* 0x000059470600b986 */ /* 0x0001e2000c101124 */
[----:B------:R-:W-:Y:S05]  /*38e0*/  @P5 BRA `(.L_x_127) ;  /* 0x00000000000c5947 */ /* 0x000fea0003800000 */
[----:B------:R-:W5:Y:S02]  /*38f0*/  LDG.E.U8 R88, desc[UR36][R8.64+0x60] ;  /* 0x0000602408587981 */ /* 0x000f64000c1e1100 */
[----:B-----5:R-:W-:-:S05]  /*3900*/  PRMT R12, R88, 0x8880, RZ ;  /* 0x00008880580c7816 */ /* 0x020fca00000000ff */
[----:B------:R-:W-:-:S07]  /*3910*/  IMAD R15, R12, R23, RZ ;  /* 0x000000170c0f7224 */ /* 0x000fce00078e02ff */
.L_x_127:
[----:B------:R-:W-:Y:S05]  /*3920*/  BSYNC B1 ;  /* 0x0000000000017941 */ /* 0x000fea0003800000 */
.L_x_126:
[----:B---3--:R-:W-:Y:S01]  /*3930*/  @!P5 IMAD R13, R72, R22, R15 ;  /* 0x00000016480dd224 */ /* 0x008fe200078e020f */
[----:B------:R-:W-:Y:S04]  /*3940*/  BSSY B1, `(.L_x_128) ;  /* 0x0000006000017945 */ /* 0x000fe80003800000 */
[----:B------:R3:W-:Y:S01]  /*3950*/  @!P5 STG.E.U8 desc[UR36][R4.64+0x60], R13 ;  /* 0x0000600d0400d986 */ /* 0x0007e2000c101124 */
[----:B------:R-:W-:Y:S05]  /*3960*/  @P2 BRA `(.L_x_129) ;  /* 0x00000000000c2947 */ /* 0x000fea0003800000 */
[----:B------:R-:W5:Y:S02]  /*3970*/  LDG.E.U8 R88, desc[UR36][R8.64+0x61] ;  /* 0x0000612408587981 */ /* 0x000f64000c1e1100 */
[----:B-----5:R-:W-:-:S05]  /*3980*/  PRMT R12, R88, 0x8880, RZ ;  /* 0x00008880580c7816 */ /* 0x020fca00000000ff */
[----:B------:R-:W-:-:S07]  /*3990*/  IMAD R15, R12, R23, RZ ;  /* 0x000000170c0f7224 */ /* 0x000fce00078e02ff */
.L_x_129:
[----:B------:R-:W-:Y:S05]  /*39a0*/  BSYNC B1 ;  /* 0x0000000000017941 */ /* 0x000fea0003800000 */
.L_x_128:
        /* <DEDUP_REMOVED lines=11> */
.L_x_131:
[----:B------:R-:W-:Y:S05]  /*3a60*/  BSYNC B1 ;  /* 0x0000000000017941 */ /* 0x000fea0003800000 */
.L_x_130:
[----:B---3--:R-:W-:Y:S01]  /*3a70*/  @!P4 IMAD R13, R74, R22, R15 ;  /* 0x000000164a0dc224 */ /* 0x008fe200078e020f */
[----:B------:R-:W-:Y:S04]  /*3a80*/  BSSY B1, `(.L_x_132) ;  /* 0x0000006000017945 */ /* 0x000fe80003800000 */
[----:B------:R3:W-:Y:S01]  /*3a90*/  @!P4 STG.E.U8 desc[UR36][R6.64+0x60], R13 ;  /* 0x0000600d0600c986 */ /* 0x0007e2000c101124 */
[----:B------:R-:W-:Y:S05]  /*3aa0*/  @P3 BRA `(.L_x_133) ;  /* 0x00000000000c3947 */ /* 0x000fea0003800000 */
[----:B------:R-:W5:Y:S02]  /*3ab0*/  LDG.E.U8 R88, desc[UR36][R10.64+0x61] ;  /* 0x000061240a587981 */ /* 0x000f64000c1e1100 */
[----:B-----5:R-:W-:-:S05]  /*3ac0*/  PRMT R12, R88, 0x8880, RZ ;  /* 0x00008880580c7816 */ /* 0x020fca00000000ff */
[----:B------:R-:W-:-:S07]  /*3ad0*/  IMAD R15, R12, R23, RZ ;  /* 0x000000170c0f7224 */ /* 0x000fce00078e02ff */
.L_x_133:
[----:B------:R-:W-:Y:S05]  /*3ae0*/  BSYNC B1 ;  /* 0x0000000000017941 */ /* 0x000fea0003800000 */
.L_x_132:
[----:B------:R-:W-:Y:S01]  /*3af0*/  @!P3 IMAD R75, R75, R22, R15 ;  /* 0x000000164b4bb224 */ /* 0x000fe200078e020f */
[----:B------:R-:W-:Y:S04]  /*3b00*/  BSSY B1, `(.L_x_134) ;  /* 0x0000006000017945 */ /* 0x000fe80003800000 */
[----:B------:R0:W-:Y:S01]  /*3b10*/  @!P3 STG.E.U8 desc[UR36][R6.64+0x61], R75 ;  /* 0x0000614b0600b986 */ /* 0x0001e2000c101124 */
[----:B------:R-:W-:Y:S05]  /*3b20*/  @P5 BRA `(.L_x_135) ;  /* 0x00000000000c5947 */ /* 0x000fea0003800000 */
[----:B------:R-:W5:Y:S02]  /*3b30*/  LDG.E.U8 R88, desc[UR36][R8.64+0x68] ;  /* 0x0000682408587981 */ /* 0x000f64000c1e1100 */
[----:B-----5:R-:W-:-:S05]  /*3b40*/  PRMT R12, R88, 0x8880, RZ ;  /* 0x00008880580c7816 */ /* 0x020fca00000000ff */
[----:B------:R-:W-:-:S07]  /*3b50*/  IMAD R15, R12, R23, RZ ;  /* 0x000000170c0f7224 */ /* 0x000fce00078e02ff */
.L_x_135:
[----:B------:R-:W-:Y:S05]  /*3b60*/  BSYNC B1 ;  /* 0x0000000000017941 */ /* 0x000fea0003800000 */
.L_x_134:
[----:B---3--:R-:W-:Y:S01]  /*3b70*/  @!P5 IMAD R13, R76, R22, R15 ;  /* 0x000000164c0dd224 */ /* 0x008fe200078e020f */
[----:B------:R-:W-:Y:S04]  /*3b80*/  BSSY B1, `(.L_x_136) ;  /* 0x0000006000017945 */ /* 0x000fe80003800000 */
[----:B------:R3:W-:Y:S01]  /*3b90*/  @!P5 STG.E.U8 desc[UR36][R4.64+0x68], R13 ;  /* 0x0000680d0400d986 */ /* 0x0007e2000c101124 */
[----:B------:R-:W-:Y:S05]  /*3ba0*/  @P2 BRA `(.L_x_137) ;  /* 0x00000000000c2947 */ /* 0x000fea0003800000 */
[----:B------:R-:W5:Y:S02]  /*3bb0*/  LDG.E.U8 R88, desc[UR36][R8.64+0x69] ;  /* 0x0000692408587981 */ /* 0x000f64000c1e1100 */
[----:B-----5:R-:W-:-:S05]  /*3bc0*/  PRMT R12, R88, 0x8880, RZ ;  /* 0x00008880580c7816 */ /* 0x020fca00000000ff */
[----:B------:R-:W-:-:S07]  /*3bd0*/  IMAD R15, R12, R23, RZ ;  /* 0x000000170c0f7224 */ /* 0x000fce00078e02ff */
.L_x_137:
[----:B------:R-:W-:Y:S05]  /*3be0*/  BSYNC B1 ;  /* 0x0000000000017941 */ /* 0x000fea0003800000 */
.L_x_136:
        /* <DEDUP_REMOVED lines=11> */
.L_x_139:
[----:B------:R-:W-:Y:S05]  /*3ca0*/  BSYNC B1 ;  /* 0x0000000000017941 */ /* 0x000fea0003800000 */
.L_x_138:
[----:B---3--:R-:W-:Y:S01]  /*3cb0*/  @!P4 IMAD R13, R78, R22, R15 ;  /* 0x000000164e0dc224 */ /* 0x008fe200078e020f */
[----:B------:R-:W-:Y:S04]  /*3cc0*/  BSSY B1, `(.L_x_140) ;  /* 0x0000006000017945 */ /* 0x000fe80003800000 */
[----:B------:R3:W-:Y:S01]  /*3cd0*/  @!P4 STG.E.U8 desc[UR36][R6.64+0x68], R13 ;  /* 0x0000680d0600c986 */ /* 0x0007e2000c101124 */
[----:B------:R-:W-:Y:S05]  /*3ce0*/  @P3 BRA `(.L_x_141) ;  /* 0x00000000000c3947 */ /* 0x000fea0003800000 */
[----:B------:R-:W5:Y:S02]  /*3cf0*/  LDG.E.U8 R88, desc[UR36][R10.64+0x69] ;  /* 0x000069240a587981 */ /* 0x000f64000c1e1100 */
[----:B-----5:R-:W-:-:S05]  /*3d00*/  PRMT R12, R88, 0x8880, RZ ;  /* 0x00008880580c7816 */ /* 0x020fca00000000ff */
[----:B------:R-:W-:-:S07]  /*3d10*/  IMAD R15, R12, R23, RZ ;  /* 0x000000170c0f7224 */ /* 0x000fce00078e02ff */
.L_x_141:
[----:B------:R-:W-:Y:S05]  /*3d20*/  BSYNC B1 ;  /* 0x0000000000017941 */ /* 0x000fea0003800000 */
.L_x_140:
[----:B------:R-:W-:Y:S01]  /*3d30*/  @!P3 IMAD R79, R79, R22, R15 ;  /* 0x000000164f4fb224 */ /* 0x000fe200078e020f */
[----:B------:R-:W-:Y:S04]  /*3d40*/  BSSY B1, `(.L_x_142) ;  /* 0x0000006000017945 */ /* 0x000fe80003800000 */
[----:B------:R0:W-:Y:S01]  /*3d50*/  @!P3 STG.E.U8 desc[UR36][R6.64+0x69], R79 ;  /* 0x0000694f0600b986 */ /* 0x0001e2000c101124 */
[----:B------:R-:W-:Y:S05]  /*3d60*/  @P5 BRA `(.L_x_143) ;  /* 0x00000000000c5947 */ /* 0x000fea0003800000 */
[----:B------:R-:W5:Y:S02]  /*3d70*/  LDG.E.U8 R88, desc[UR36][R8.64+0x70] ;  /* 0x0000702408587981 */ /* 0x000f64000c1e1100 */
[----:B-----5:R-:W-:-:S05]  /*3d80*/  PRMT R12, R88, 0x8880, RZ ;  /* 0x00008880580c7816 */ /* 0x020fca00000000ff */
[----:B------:R-:W-:-:S07]  /*3d90*/  IMAD R15, R12, R23, RZ ;  /* 0x000000170c0f7224 */ /* 0x000fce00078e02ff */
.L_x_143:
[----:B------:R-:W-:Y:S05]  /*3da0*/  BSYNC B1 ;  /* 0x0000000000017941 */ /* 0x000fea0003800000 */
.L_x_142:
[----:B---3--:R-:W-:Y:S01]  /*3db0*/  @!P5 IMAD R13, R80, R22, R15 ;  /* 0x00000016500dd224 */ /* 0x008fe200078e020f */
[----:B------:R-:W-:Y:S04]  /*3dc0*/  BSSY B1, `(.L_x_144) ;  /* 0x0000006000017945 */ /* 0x000fe80003800000 */
[----:B------:R3:W-:Y:S01]  /*3dd0*/  @!P5 STG.E.U8 desc[UR36][R4.64+0x70], R13 ;  /* 0x0000700d0400d986 */ /* 0x0007e2000c101124 */
[----:B------:R-:W-:Y:S05]  /*3de0*/  @P2 BRA `(.L_x_145) ;  /* 0x00000000000c2947 */ /* 0x000fea0003800000 */
[----:B------:R-:W5:Y:S02]  /*3df0*/  LDG.E.U8 R88, desc[UR36][R8.64+0x71] ;  /* 0x0000712408587981 */ /* 0x000f64000c1e1100 */
[----:B-----5:R-:W-:-:S05]  /*3e00*/  PRMT R12, R88, 0x8880, RZ ;  /* 0x00008880580c7816 */ /* 0x020fca00000000ff */
[----:B------:R-:W-:-:S07]  /*3e10*/  IMAD R15, R12, R23, RZ ;  /* 0x000000170c0f7224 */ /* 0x000fce00078e02ff */
.L_x_145:
[----:B------:R-:W-:Y:S05]  /*3e20*/  BSYNC B1 ;  /* 0x0000000000017941 */ /* 0x000fea0003800000 */
.L_x_144:
[----:B------:R-:W-:Y:S01]  /*3e30*/  ISETP.LT.OR P4, PT, R3, 0x71, !P0 ;  /* 0x000000710300780c */ /* 0x000fe20004781670 */
[----:B------:R-:W-:Y:S01]  /*3e40*/  @!P2 IMAD R81, R81, R22, R15 ;  /* 0x000000165151a224 */ /* 0x000fe200078e020f */
[----:B------:R-:W-:Y:S01]  /*3e50*/  BSSY B1, `(.L_x_146) ;  /* 0x000000a000017945 */ /* 0x000fe20003800000 */
[C---:B------:R-:W-:Y:S02]  /*3e60*/  ISETP.LT.OR P3, PT, R3.reuse, 0x72, !P0 ;  /* 0x000000720300780c */ /* 0x040fe40004761670 */
[C---:B------:R-:W-:Y:S01]  /*3e70*/  ISETP.LT.OR P5, PT, R3.reuse, 0x79, !P0 ;  /* 0x000000790300780c */ /* 0x040fe200047a1670 */
[----:B------:R0:W-:Y:S01]  /*3e80*/  @!P2 STG.E.U8 desc[UR36][R4.64+0x71], R81 ;  /* 0x000071510400a986 */ /* 0x0001e2000c101124 */
[C---:B------:R-:W-:Y:S02]  /*3e90*/  ISETP.LT.OR P2, PT, R3.reuse, 0x79, !P1 ;  /* 0x000000790300780c */ /* 0x040fe40004f41670 */
[----:B------:R-:W-:-:S04]  /*3ea0*/  ISETP.LT.OR P1, PT, R3, 0x7a, !P1 ;  /* 0x0000007a0300780c */ /* 0x000fc80004f21670 */
[----:B------:R-:W-:Y:S09]  /*3eb0*/  @P4 BRA `(.L_x_147) ;  /* 0x00000000000c4947 */ /* 0x000ff20003800000 */
[----:B------:R-:W5:Y:S02]  /*3ec0*/  LDG.E.U8 R88, desc[UR36][R10.64+0x70] ;  /* 0x000070240a587981 */ /* 0x000f64000c1e1100 */
[----:B-----5:R-:W-:-:S05]  /*3ed0*/  PRMT R12, R88, 0x8880, RZ ;  /* 0x00008880580c7816 */ /* 0x020fca00000000ff */
[----:B------:R-:W-:-:S07]  /*3ee0*/  IMAD R15, R12, R23, RZ ;  /* 0x000000170c0f7224 */ /* 0x000fce00078e02ff */
.L_x_147:
[----:B------:R-:W-:Y:S05]  /*3ef0*/  BSYNC B1 ;  /* 0x0000000000017941 */ /* 0x000fea0003800000 */
.L_x_146:
[----:B---3--:R-:W-:Y:S01]  /*3f00*/  @!P4 IMAD R13, R82, R22, R15 ;  /* 0x00000016520dc224 */ /* 0x008fe200078e020f */
[----:B------:R-:W-:Y:S04]  /*3f10*/  BSSY B1, `(.L_x_148) ;  /* 0x0000006000017945 */ /* 0x000fe80003800000 */
[----:B------:R3:W-:Y:S01]  /*3f20*/  @!P4 STG.E.U8 desc[UR36][R6.64+0x70], R13 ;  /* 0x0000700d0600c986 */ /* 0x0007e2000c101124 */
[----:B------:R-:W-:Y:S05]  /*3f30*/  @P3 BRA `(.L_x_149) ;  /* 0x00000000000c3947 */ /* 0x000fea0003800000 */
[----:B------:R-:W5:Y:S02]  /*3f40*/  LDG.E.U8 R88, desc[UR36][R10.64+0x71] ;  /* 0x000071240a587981 */ /* 0x000f64000c1e1100 */
[----:B-----5:R-:W-:-:S05]  /*3f50*/  PRMT R12, R88, 0x8880, RZ ;  /* 0x00008880580c7816 */ /* 0x020fca00000000ff */
[----:B------:R-:W-:-:S07]  /*3f60*/  IMAD R15, R12, R23, RZ ;  /* 0x000000170c0f7224 */ /* 0x000fce00078e02ff */
.L_x_149:
[----:B------:R-:W-:Y:S05]  /*3f70*/  BSYNC B1 ;  /* 0x0000000000017941 */ /* 0x000fea0003800000 */
.L_x_148:
[----:B------:R-:W-:Y:S01]  /*3f80*/  @!P3 IMAD R83, R83, R22, R15 ;  /* 0x000000165353b224 */ /* 0x000fe200078e020f */
[----:B------:R-:W-:Y:S04]  /*3f90*/  BSSY B1, `(.L_x_150) ;  /* 0x0000006000017945 */ /* 0x000fe80003800000 */
[----:B------:R0:W-:Y:S01]  /*3fa0*/  @!P3 STG.E.U8 desc[UR36][R6.64+0x71], R83 ;  /* 0x000071530600b986 */ /* 0x0001e2000c101124 */
[----:B------:R-:W-:Y:S05]  /*3fb0*/  @P2 BRA `(.L_x_151) ;  /* 0x00000000000c2947 */ /* 0x000fea0003800000 */
[----:B------:R-:W5:Y:S02]  /*3fc0*/  LDG.E.U8 R88, desc[UR36][R8.64+0x78] ;  /* 0x0000782408587981 */ /* 0x000f64000c1e1100 */
[----:B-----5:R-:W-:-:S05]  /*3fd0*/  PRMT R12, R88, 0x8880, RZ ;  /* 0x00008880580c7816 */ /* 0x020fca00000000ff */
[----:B------:R-:W-:-:S07]  /*3fe0*/  IMAD R15, R12, R23, RZ ;  /* 0x000000170c0f7224 */ /* 0x000fce00078e02ff */
.L_x_151:
[----:B------:R-:W-:Y:S05]  /*3ff0*/  BSYNC B1 ;  /* 0x0000000000017941 */ /* 0x000fea0003800000 */
.L_x_150:
[----:B---3--:R-:W-:Y:S01]  /*4000*/  @!P2 IMAD R13, R84, R22, R15 ;  /* 0x00000016540da224 */ /* 0x008fe200078e020f */
[----:B------:R-:W-:Y:S04]  /*4010*/  BSSY B1, `(.L_x_152) ;  /* 0x0000006000017945 */ /* 0x000fe80003800000 */
[----:B------:R3:W-:Y:S01]  /*4020*/  @!P2 STG.E.U8 desc[UR36][R4.64+0x78], R13 ;  /* 0x0000780d0400a986 */ /* 0x0007e2000c101124 */
[----:B------:R-:W-:Y:S05]  /*4030*/  @P1 BRA `(.L_x_153) ;  /* 0x00000000000c1947 */ /* 0x000fea0003800000 */
[----:B------:R-:W5:Y:S02]  /*4040*/  LDG.E.U8 R88, desc[UR36][R8.64+0x79] ;  /* 0x0000792408587981 */ /* 0x000f64000c1e1100 */
[----:B-----5:R-:W-:-:S05]  /*4050*/  PRMT R12, R88, 0x8880, RZ ;  /* 0x00008880580c7816 */ /* 0x020fca00000000ff */
[----:B------:R-:W-:-:S07]  /*4060*/  IMAD R15, R12, R23, RZ ;  /* 0x000000170c0f7224 */ /* 0x000fce00078e02ff */
.L_x_153:
[----:B------:R-:W-:Y:S05]  /*4070*/  BSYNC B1 ;  /* 0x0000000000017941 */ /* 0x000fea0003800000 */
.L_x_152:
[----:B------:R-:W-:Y:S01]  /*4080*/  @!P1 IMAD R85, R85, R22, R15 ;  /* 0x0000001655559224 */ /* 0x000fe200078e020f */
[----:B------:R-:W-:Y:S04]  /*4090*/  BSSY B1, `(.L_x_154) ;  /* 0x0000006000017945 */ /* 0x000fe80003800000 */
[----:B------:R0:W-:Y:S01]  /*40a0*/  @!P1 STG.E.U8 desc[UR36][R4.64+0x79], R85 ;  /* 0x0000795504009986 */ /* 0x0001e2000c101124 */
[----:B------:R-:W-:Y:S05]  /*40b0*/  @P5 BRA `(.L_x_155) ;  /* 0x00000000000c5947 */ /* 0x000fea0003800000 */
[----:B------:R-:W0:Y:S02]  /*40c0*/  LDG.E.U8 R88, desc[UR36][R10.64+0x78] ;  /* 0x000078240a587981 */ /* 0x000e24000c1e1100 */
[----:B0123--:R-:W-:-:S05]  /*40d0*/  PRMT R4, R88, 0x8880, RZ ;  /* 0x0000888058047816 */ /* 0x00ffca00000000ff */
[----:B------:R-:W-:-:S07]  /*40e0*/  IMAD R15, R4, R23, RZ ;  /* 0x00000017040f7224 */ /* 0x000fce00078e02ff */
.L_x_155:
[----:B------:R-:W-:Y:S05]  /*40f0*/  BSYNC B1 ;  /* 0x0000000000017941 */ /* 0x000fea0003800000 */
.L_x_154:
[----:B0123--:R-:W-:Y:S01]  /*4100*/  @!P5 IMAD R5, R86, R22, R15 ;  /* 0x000000165605d224 */ /* 0x00ffe200078e020f */
[----:B------:R-:W-:Y:S01]  /*4110*/  ISETP.LT.OR P0, PT, R3, 0x7a, !P0 ;  /* 0x0000007a0300780c */ /* 0x000fe20004701670 */
[----:B------:R-:W-:Y:S03]  /*4120*/  BSSY B1, `(.L_x_156) ;  /* 0x0000006000017945 */ /* 0x000fe60003800000 */
[----:B------:R0:W-:Y:S09]  /*4130*/  @!P5 STG.E.U8 desc[UR36][R6.64+0x78], R5 ;  /* 0x000078050600d986 */ /* 0x0001f2000c101124 */
[----:B------:R-:W-:Y:S05]  /*4140*/  @P0 BRA `(.L_x_157) ;  /* 0x00000000000c0947 */ /* 0x000fea0003800000 */
[----:B------:R-:W2:Y:S02]  /*4150*/  LDG.E.U8 R88, desc[UR36][R10.64+0x79] ;  /* 0x000079240a587981 */ /* 0x000ea4000c1e1100 */
[----:B--2---:R-:W-:-:S05]  /*4160*/  PRMT R4, R88, 0x8880, RZ ;  /* 0x0000888058047816 */ /* 0x004fca00000000ff */
[----:B------:R-:W-:-:S07]  /*4170*/  IMAD R15, R4, R23, RZ ;  /* 0x00000017040f7224 */ /* 0x000fce00078e02ff */
.L_x_157:
[----:B------:R-:W-:Y:S05]  /*4180*/  BSYNC B1 ;  /* 0x0000000000017941 */ /* 0x000fea0003800000 */
.L_x_156:
[----:B------:R-:W-:Y:S01]  /*4190*/  IMAD R15, R87, R22, R15 ;  /* 0x00000016570f7224 */ /* 0x000fe200078e020f */
[----:B------:R-:W-:Y:S06]  /*41a0*/  @P0 BRA `(.L_x_158) ;  /* 0x0000000c00100947 */ /* 0x000fec0003800000 */
[----:B------:R1:W-:Y:S01]  /*41b0*/  STG.E.U8 desc[UR36][R6.64+0x79], R15 ;  /* 0x0000790f06007986 */ /* 0x0003e2000c101124 */
[----:B------:R-:W-:Y:S05]  /*41c0*/  BRA `(.L_x_158) ;  /* 0x0000000c00087947 */ /* 0x000fea0003800000 */
.L_x_29:
[C---:B------:R-:W-:Y:S02]  /*41d0*/  ISETP.GE.AND P1, PT, R94.reuse, 0x1, PT ;  /* 0x000000015e00780c */ /* 0x040fe40003f26270 */
[----:B------:R-:W-:Y:S02]  /*41e0*/  ISETP.GE.AND P0, PT, R94, 0x9, PT ;  /* 0x000000095e00780c */ /* 0x000fe40003f06270 */
[C---:B------:R-:W-:Y:S02]  /*41f0*/  ISETP.LT.OR P4, PT, R3.reuse, 0x1, !P1 ;  /* 0x000000010300780c */ /* 0x040fe40004f81670 */
[C---:B------:R-:W-:Y:S02]  /*4200*/  ISETP.LT.OR P3, PT, R3.reuse, 0x2, !P1 ;  /* 0x000000020300780c */ /* 0x040fe40004f61670 */
[C---:B------:R-:W-:Y:S02]  /*4210*/  ISETP.LT.OR P2, PT, R3.reuse, 0x1, !P0 ;  /* 0x000000010300780c */ /* 0x040fe40004741670 */
[----:B------:R-:W-:-:S07]  /*4220*/  ISETP.LT.OR P5, PT, R3, 0x2, !P0 ;  /* 0x000000020300780c */ /* 0x000fce00047a1670 */
[-C--:B------:R-:W-:Y:S02]  /*4230*/  @!P4 IMAD R9, R24, R22.reuse, RZ ;  /* 0x000000161809c224 */ /* 0x080fe400078e02ff */
[-C--:B------:R-:W-:Y:S02]  /*4240*/  @!P3 IMAD R25, R25, R22.reuse, RZ ;  /* 0x000000161919b224 */ /* 0x080fe400078e02ff */
[-C--:B------:R-:W-:Y:S01]  /*4250*/  @!P2 IMAD R11, R26, R22.reuse, RZ ;  /* 0x000000161a0ba224 */ /* 0x080fe200078e02ff */
[----:B------:R0:W-:Y:S01]  /*4260*/  @!P4 STG.E.U8 desc[UR36][R4.64], R9 ;  /* 0x000000090400c986 */ /* 0x0001e2000c101124 */
[----:B------:R-:W-:Y:S01]  /*4270*/  ISETP.LT.OR P4, PT, R3, 0x9, !P1 ;  /* 0x000000090300780c */ /* 0x000fe20004f81670 */
[----:B------:R-:W-:Y:S02]  /*4280*/  @!P5 IMAD R27, R27, R22, RZ ;  /* 0x000000161b1bd224 */ /* 0x000fe400078e02ff */
[----:B------:R-:W-:Y:S01]  /*4290*/  @!P3 STG.E.U8 desc[UR36][R4.64+0x1], R25 ;  /* 0x000001190400b986 */ /* 0x000fe2000c101124 */
[----:B------:R-:W-:-:S03]  /*42a0*/  ISETP.LT.OR P3, PT, R3, 0xa, !P1 ;  /* 0x0000000a0300780c */ /* 0x000fc60004f61670 */
[----:B------:R1:W-:Y:S01]  /*42b0*/  @!P2 STG.E.U8 desc[UR36][R6.64], R11 ;  /* 0x0000000b0600a986 */ /* 0x0003e2000c101124 */
[----:B------:R-:W-:-:S03]  /*42c0*/  ISETP.LT.OR P2, PT, R3, 0x9, !P0 ;  /* 0x000000090300780c */ /* 0x000fc60004741670 */
[----:B------:R-:W-:Y:S01]  /*42d0*/  @!P5 STG.E.U8 desc[UR36][R6.64+0x1], R27 ;  /* 0x0000011b0600d986 */ /* 0x000fe2000c101124 */
[----:B------:R-:W-:Y:S01]  /*42e0*/  ISETP.LT.OR P5, PT, R3, 0xa, !P0 ;  /* 0x0000000a0300780c */ /* 0x000fe200047a1670 */
[----:B------:R-:W-:-:S04]  /*42f0*/  @!P4 IMAD R13, R28, R22, RZ ;  /* 0x000000161c0dc224 */ /* 0x000fc800078e02ff */
[-C--:B------:R-:W-:Y:S01]  /*4300*/  @!P3 IMAD R29, R29, R22.reuse, RZ ;  /* 0x000000161d1db224 */ /* 0x080fe200078e02ff */
[----:B------:R-:W-:Y:S01]  /*4310*/  @!P4 STG.E.U8 desc[UR36][R4.64+0x8], R13 ;  /* 0x0000080d0400c986 */ /* 0x000fe2000c101124 */
[C---:B------:R-:W-:Y:S02]  /*4320*/  ISETP.LT.OR P4, PT, R3.reuse, 0x11, !P1 ;  /* 0x000000110300780c */ /* 0x040fe40004f81670 */
[-C--:B0-----:R-:W-:Y:S01]  /*4330*/  @!P2 IMAD R9, R30, R22.reuse, RZ ;  /* 0x000000161e09a224 */ /* 0x081fe200078e02ff */
[----:B------:R-:W-:Y:S01]  /*4340*/  @!P3 STG.E.U8 desc[UR36][R4.64+0x9], R29 ;  /* 0x0000091d0400b986 */ /* 0x000fe2000c101124 */
[----:B------:R-:W-:Y:S02]  /*4350*/  ISETP.LT.OR P3, PT, R3, 0x12, !P1 ;  /* 0x000000120300780c */ /* 0x000fe40004f61670 */
[----:B------:R-:W-:Y:S01]  /*4360*/  @!P5 IMAD R31, R31, R22, RZ ;  /* 0x000000161f1fd224 */ /* 0x000fe200078e02ff */
[----:B------:R0:W-:Y:S01]  /*4370*/  @!P2 STG.E.U8 desc[UR36][R6.64+0x8], R9 ;  /* 0x000008090600a986 */ /* 0x0001e2000c101124 */
[----:B------:R-:W-:-:S03]  /*4380*/  ISETP.LT.OR P2, PT, R3, 0x11, !P0 ;  /* 0x000000110300780c */ /* 0x000fc60004741670 */
[----:B------:R-:W-:Y:S01]  /*4390*/  @!P5 STG.E.U8 desc[UR36][R6.64+0x9], R31 ;  /* 0x0000091f0600d986 */ /* 0x000fe2000c101124 */
[----:B------:R-:W-:Y:S01]  /*43a0*/  ISETP.LT.OR P5, PT, R3, 0x12, !P0 ;  /* 0x000000120300780c */ /* 0x000fe200047a1670 */
[----:B-1----:R-:W-:-:S04]  /*43b0*/  @!P4 IMAD R11, R32, R22, RZ ;  /* 0x00000016200bc224 */ /* 0x002fc800078e02ff */
        /* <DEDUP_REMOVED lines=109> */
[----:B------:R1:W-:Y:S01]  /*4a90*/  @!P4 STG.E.U8 desc[UR36][R4.64+0x58], R13 ;  /* 0x0000580d0400c986 */ /* 0x0003e2000c101124 */
        /* <DEDUP_REMOVED lines=13> */
[-C--:B-1----:R-:W-:Y:S01]  /*4b70*/  @!P2 IMAD R13, R74, R22.reuse, RZ ;  /* 0x000000164a0da224 */ /* 0x082fe200078e02ff */
[----:B------:R-:W-:Y:S01]  /*4b80*/  @!P3 STG.E.U8 desc[UR36][R4.64+0x61], R73 ;  /* 0x000061490400b986 */ /* 0x000fe2000c101124 */
[----:B------:R-:W-:Y:S02]  /*4b90*/  ISETP.LT.OR P3, PT, R3, 0x6a, !P1 ;  /* 0x0000006a0300780c */ /* 0x000fe40004f61670 */
[----:B------:R-:W-:Y:S01]  /*4ba0*/  @!P5 IMAD R75, R75, R22, RZ ;  /* 0x000000164b4bd224 */ /* 0x000fe200078e02ff */
[----:B------:R1:W-:Y:S01]  /*4bb0*/  @!P2 STG.E.U8 desc[UR36][R6.64+0x60], R13 ;  /* 0x0000600d0600a986 */ /* 0x0003e2000c101124 */
[----:B------:R-:W-:-:S03]  /*4bc0*/  ISETP.LT.OR P2, PT, R3, 0x69, !P0 ;  /* 0x000000690300780c */ /* 0x000fc60004741670 */
[----:B------:R-:W-:Y:S01]  /*4bd0*/  @!P5 STG.E.U8 desc[UR36][R6.64+0x61], R75 ;  /* 0x0000614b0600d986 */ /* 0x000fe2000c101124 */
[----:B------:R-:W-:Y:S01]  /*4be0*/  ISETP.LT.OR P5, PT, R3, 0x6a, !P0 ;  /* 0x0000006a0300780c */ /* 0x000fe200047a1670 */
[----:B0-----:R-:W-:-:S04]  /*4bf0*/  @!P4 IMAD R9, R76, R22, RZ ;  /* 0x000000164c09c224 */ /* 0x001fc800078e02ff */
[-C--:B------:R-:W-:Y:S01]  /*4c00*/  @!P3 IMAD R77, R77, R22.reuse, RZ ;  /* 0x000000164d4db224 */ /* 0x080fe200078e02ff */
[----:B------:R-:W-:Y:S01]  /*4c10*/  @!P4 STG.E.U8 desc[UR36][R4.64+0x68], R9 ;  /* 0x000068090400c986 */ /* 0x000fe2000c101124 */
[C---:B------:R-:W-:Y:S02]  /*4c20*/  ISETP.LT.OR P4, PT, R3.reuse, 0x72, !P1 ;  /* 0x000000720300780c */ /* 0x040fe40004f81670 */
[-C--:B--2---:R-:W-:Y:S01]  /*4c30*/  @!P2 IMAD R11, R78, R22.reuse, RZ ;  /* 0x000000164e0ba224 */ /* 0x084fe200078e02ff */
[----:B------:R-:W-:Y:S01]  /*4c40*/  @!P3 STG.E.U8 desc[UR36][R4.64+0x69], R77 ;  /* 0x0000694d0400b986 */ /* 0x000fe2000c101124 */
[----:B------:R-:W-:Y:S02]  /*4c50*/  ISETP.LT.OR P3, PT, R3, 0x71, !P1 ;  /* 0x000000710300780c */ /* 0x000fe40004f61670 */
[----:B------:R-:W-:Y:S01]  /*4c60*/  @!P5 IMAD R79, R79, R22, RZ ;  /* 0x000000164f4fd224 */ /* 0x000fe200078e02ff */
[----:B------:R0:W-:Y:S01]  /*4c70*/  @!P2 STG.E.U8 desc[UR36][R6.64+0x68], R11 ;  /* 0x0000680b0600a986 */ /* 0x0001e2000c101124 */
[----:B------:R-:W-:-:S03]  /*4c80*/  ISETP.LT.OR P2, PT, R3, 0x71, !P0 ;  /* 0x000000710300780c */ /* 0x000fc60004741670 */
[----:B------:R2:W-:Y:S01]  /*4c90*/  @!P5 STG.E.U8 desc[UR36][R6.64+0x69], R79 ;  /* 0x0000694f0600d986 */ /* 0x0005e2000c101124 */
[----:B------:R-:W-:Y:S01]  /*4ca0*/  ISETP.LT.OR P5, PT, R3, 0x79, !P0 ;  /* 0x000000790300780c */ /* 0x000fe200047a1670 */
[----:B------:R-:W-:-:S04]  /*4cb0*/  @!P4 IMAD R81, R81, R22, RZ ;  /* 0x000000165151c224 */ /* 0x000fc800078e02ff */
[-C--:B-1----:R-:W-:Y:S01]  /*4cc0*/  @!P3 IMAD R13, R80, R22.reuse, RZ ;  /* 0x00000016500db224 */ /* 0x082fe200078e02ff */
[----:B------:R2:W-:Y:S01]  /*4cd0*/  @!P4 STG.E.U8 desc[UR36][R4.64+0x71], R81 ;  /* 0x000071510400c986 */ /* 0x0005e2000c101124 */
[C---:B------:R-:W-:Y:S02]  /*4ce0*/  ISETP.LT.OR P4, PT, R3.reuse, 0x72, !P0 ;  /* 0x000000720300780c */ /* 0x040fe40004781670 */
[C---:B------:R-:W-:Y:S01]  /*4cf0*/  ISETP.LT.OR P0, PT, R3.reuse, 0x7a, !P0 ;  /* 0x0000007a0300780c */ /* 0x040fe20004701670 */
[----:B------:R2:W-:Y:S01]  /*4d00*/  @!P3 STG.E.U8 desc[UR36][R4.64+0x70], R13 ;  /* 0x0000700d0400b986 */ /* 0x0005e2000c101124 */
[C---:B------:R-:W-:Y:S02]  /*4d10*/  ISETP.LT.OR P3, PT, R3.reuse, 0x79, !P1 ;  /* 0x000000790300780c */ /* 0x040fe40004f61670 */
[----:B------:R-:W-:Y:S01]  /*4d20*/  ISETP.LT.OR P1, PT, R3, 0x7a, !P1 ;  /* 0x0000007a0300780c */ /* 0x000fe20004f21670 */
[-C--:B------:R-:W-:Y:S02]  /*4d30*/  @!P2 IMAD R3, R82, R22.reuse, RZ ;  /* 0x000000165203a224 */ /* 0x080fe400078e02ff */
[----:B0-----:R-:W-:-:S03]  /*4d40*/  @!P5 IMAD R11, R86, R22, RZ ;  /* 0x00000016560bd224 */ /* 0x001fc600078e02ff */
[----:B------:R2:W-:Y:S01]  /*4d50*/  @!P2 STG.E.U8 desc[UR36][R6.64+0x70], R3 ;  /* 0x000070030600a986 */ /* 0x0005e2000c101124 */
[-C--:B------:R-:W-:Y:S02]  /*4d60*/  @!P4 IMAD R83, R83, R22.reuse, RZ ;  /* 0x000000165353c224 */ /* 0x080fe400078e02ff */
[-C--:B------:R-:W-:Y:S02]  /*4d70*/  @!P0 IMAD R87, R87, R22.reuse, RZ ;  /* 0x0000001657578224 */ /* 0x080fe400078e02ff */
[-C--:B------:R-:W-:Y:S01]  /*4d80*/  @!P3 IMAD R9, R84, R22.reuse, RZ ;  /* 0x000000165409b224 */ /* 0x080fe200078e02ff */
[----:B------:R2:W-:Y:S01]  /*4d90*/  @!P4 STG.E.U8 desc[UR36][R6.64+0x71], R83 ;  /* 0x000071530600c986 */ /* 0x0005e2000c101124 */
[----:B------:R-:W-:-:S03]  /*4da0*/  @!P1 IMAD R85, R85, R22, RZ ;  /* 0x0000001655559224 */ /* 0x000fc600078e02ff */
[----:B------:R2:W-:Y:S04]  /*4db0*/  @!P3 STG.E.U8 desc[UR36][R4.64+0x78], R9 ;  /* 0x000078090400b986 */ /* 0x0005e8000c101124 */
[----:B------:R2:W-:Y:S04]  /*4dc0*/  @!P1 STG.E.U8 desc[UR36][R4.64+0x79], R85 ;  /* 0x0000795504009986 */ /* 0x0005e8000c101124 */
[----:B------:R2:W-:Y:S04]  /*4dd0*/  @!P5 STG.E.U8 desc[UR36][R6.64+0x78], R11 ;  /* 0x0000780b0600d986 */ /* 0x0005e8000c101124 */
[----:B------:R2:W-:Y:S02]  /*4de0*/  @!P0 STG.E.U8 desc[UR36][R6.64+0x79], R87 ;  /* 0x0000795706008986 */ /* 0x0005e4000c101124 */
.L_x_158:
[----:B------:R-:W-:Y:S05]  /*4df0*/  BSYNC B0 ;  /* 0x0000000000007941 */ /* 0x000fea0003800000 */
.L_x_28:
[----:B------:R-:W-:Y:S01]  /*4e00*/  ULDC UR4, c[0x0][0xc] ;  /* 0x0000030000047ab9 */ /* 0x000fe20000000800 */
[----:B------:R-:W-:Y:S01]  /*4e10*/  ULDC UR5, c[0x0][0x10] ;  /* 0x0000040000057ab9 */ /* 0x000fe20000000800 */
[----:B--2---:R-:W2:Y:S01]  /*4e20*/  LDC R3, c[0x0][0x14] ;  /* 0x00000500ff037b82 */ /* 0x004ea20000000800 */
[----:B------:R-:W-:Y:S01]  /*4e30*/  UIMAD.WIDE.U32 UR4, UR4, UR5, URZ ;  /* 0x00000005040472a5 */ /* 0x000fe2000f8e003f */
[----:B------:R-:W-:Y:S02]  /*4e40*/  IMAD.MOV.U32 R91, RZ, RZ, -0x1 ;  /* 0xffffffffff5b7424 */ /* 0x000fe400078e00ff */
[----:B------:R-:W-:-:S03]  /*4e50*/  IMAD.MOV.U32 R89, RZ, RZ, -0x1 ;  /* 0xffffffffff597424 */ /* 0x000fc600078e00ff */
[----:B--2---:R-:W-:-:S04]  /*4e60*/  IMAD.WIDE.U32 R16, R3, UR4, R16 ;  /* 0x0000000403107c25 */ /* 0x004fc8000f8e0010 */
[----:B------:R-:W-:Y:S01]  /*4e70*/  IMAD R3, R3, UR5, RZ ;  /* 0x0000000503037c24 */ /* 0x000fe2000f8e02ff */
[----:B------:R-:W-:Y:S02]  /*4e80*/  ULDC.64 UR4, c[0x0][0x650] ;  /* 0x0001940000047ab9 */ /* 0x000fe40000000a00 */
[----:B------:R-:W-:Y:S01]  /*4e90*/  ISETP.GE.U32.AND P0, PT, R16, UR4, PT ;  /* 0x0000000410007c0c */ /* 0x000fe2000bf06070 */
[--C-:B------:R-:W-:Y:S01]  /*4ea0*/  IMAD.IADD R17, R17, 0x1, R3.reuse ;  /* 0x0000000111117824 */ /* 0x100fe200078e0203 */
[----:B------:R-:W-:-:S04]  /*4eb0*/  PRMT R3, RZ, 0x7610, R3 ;  /* 0x00007610ff037816 */ /* 0x000fc80000000003 */
[----:B------:R-:W-:-:S13]  /*4ec0*/  ISETP.GE.U32.AND.EX P0, PT, R17, UR5, PT, P0 ;  /* 0x0000000511007c0c */ /* 0x000fda000bf06100 */
[----:B------:R-:W-:Y:S05]  /*4ed0*/  @P0 BRA `(.L_x_159) ;  /* 0x0000000400640947 */ /* 0x000fea0003800000 */
[----:B------:R-:W2:Y:S01]  /*4ee0*/  S2R R12, SR_CTAID.X ;  /* 0x00000000000c7919 */ /* 0x000ea20000002500 */
[----:B------:R-:W3:Y:S01]  /*4ef0*/  LDC.64 R10, c[0x0][0x628] ;  /* 0x00018a00ff0a7b82 */ /* 0x000ee20000000a00 */
[----:B------:R-:W-:Y:S01]  /*4f00*/  ULDC UR4, c[0x0][0x150] ;  /* 0x0000540000047ab9 */ /* 0x000fe20000000800 */
[----:B------:R-:W-:Y:S01]  /*4f10*/  IMAD.MOV.U32 R8, RZ, RZ, R16 ;  /* 0x000000ffff087224 */ /* 0x000fe200078e0010 */
[----:B------:R-:W0:Y:S01]  /*4f20*/  S2R R24, SR_CTAID.Y ;  /* 0x0000000000187919 */ /* 0x000e220000002600 */
[----:B------:R-:W-:-:S04]  /*4f30*/  IMAD.MOV.U32 R9, RZ, RZ, R17 ;  /* 0x000000ffff097224 */ /* 0x000fc800078e0011 */
[----:B------:R-:W0:Y:S08]  /*4f40*/  LDC R21, c[0x0][0x144] ;  /* 0x00005100ff157b82 */ /* 0x000e300000000800 */
[----:B------:R-:W0:Y:S08]  /*4f50*/  LDC R0, c[0x0][0x630] ;  /* 0x00018c00ff007b82 */ /* 0x000e300000000800 */
[----:B-1----:R-:W1:Y:S01]  /*4f60*/  LDC.64 R14, c[0x0][0x620] ;  /* 0x00018800ff0e7b82 */ /* 0x002e620000000a00 */
[----:B---3--:R-:W-:-:S04]  /*4f70*/  ISETP.NE.U32.AND P0, PT, R10, RZ, PT ;  /* 0x000000ff0a00720c */ /* 0x008fc80003f05070 */
[----:B------:R-:W-:Y:S02]  /*4f80*/  ISETP.NE.AND.EX P0, PT, R11, RZ, PT, P0 ;  /* 0x000000ff0b00720c */ /* 0x000fe40003f05300 */
[----:B--2---:R-:W-:-:S05]  /*4f90*/  I2FP.F32.U32 R3, R12 ;  /* 0x0000000c00037245 */ /* 0x004fca0000201000 */
[----:B------:R-:W-:-:S04]  /*4fa0*/  FMUL R3, R3, UR4 ;  /* 0x0000000403037c20 */ /* 0x000fc80008400000 */
[----:B------:R2:W3:Y:S02]  /*4fb0*/  F2I.U32.TRUNC.NTZ R20, R3 ;  /* 0x0000000300147305 */ /* 0x0004e4000020f000 */
[----:B0-----:R-:W-:Y:S05]  /*4fc0*/  @!P0 BRA `(.L_x_160) ;  /* 0x0000000000288947 */ /* 0x001fea0003800000 */
[----:B--2---:R-:W0:Y:S02]  /*4fd0*/  LDC R3, c[0x0][0x634] ;  /* 0x00018d00ff037b82 */ /* 0x004e240000000800 */
[----:B0-----:R-:W-:-:S05]  /*4fe0*/  IADD3 R3, P0, R16, R3, RZ ;  /* 0x0000000310037210 */ /* 0x001fca0007f1e0ff */
[----:B------:R-:W-:-:S04]  /*4ff0*/  IMAD.X R13, RZ, RZ, R17, P0 ;  /* 0x000000ffff0d7224 */ /* 0x000fc800000e0611 */
[----:B------:R-:W-:-:S04]  /*5000*/  IMAD.WIDE.U32 R4, R13, R10, RZ ;  /* 0x0000000a0d047225 */ /* 0x000fc800078e00ff */
[----:B----4-:R-:W-:-:S04]  /*5010*/  IMAD.WIDE.U32 R6, P0, R3, R11, R4 ;  /* 0x0000000b03067225 */ /* 0x010fc80007800004 */
[----:B------:R-:W-:-:S04]  /*5020*/  IMAD.WIDE.U32 R4, R3, R10, RZ ;  /* 0x0000000a03047225 */ /* 0x000fc800078e00ff */
[----:B------:R-:W-:Y:S01]  /*5030*/  IMAD.X R9, RZ, RZ, RZ, P0 ;  /* 0x000000ffff097224 */ /* 0x000fe200000e06ff */
[----:B------:R-:W-:Y:S01]  /*5040*/  IADD3 RZ, P0, R5, R6, RZ ;  /* 0x0000000605ff7210 */ /* 0x000fe20007f1e0ff */
[----:B------:R-:W-:-:S04]  /*5050*/  IMAD.MOV.U32 R8, RZ, RZ, R7 ;  /* 0x000000ffff087224 */ /* 0x000fc800078e0007 */
[----:B------:R-:W-:-:S08]  /*5060*/  IMAD.WIDE.U32.X R8, R13, R11, R8, P0 ;  /* 0x0000000b0d087225 */ /* 0x000fd000000e0408 */
.L_x_160:
[----:B------:R-:W0:Y:S01]  /*5070*/  LDC.64 R28, c[0x0][0x640] ;  /* 0x00019000ff1c7b82 */ /* 0x000e220000000a00 */
[-CC-:B------:R-:W-:Y:S01]  /*5080*/  SHF.R.U64 R89, R8, R0.reuse, R9.reuse ;  /* 0x0000000008597219 */ /* 0x180fe20000001209 */
[----:B---3--:R-:W-:Y:S01]  /*5090*/  IMAD.MOV R20, RZ, RZ, -R20 ;  /* 0x000000ffff147224 */ /* 0x008fe200078e0a14 */
[----:B------:R-:W-:Y:S01]  /*50a0*/  SHF.R.U32.HI R0, RZ, R0, R9 ;  /* 0x00000000ff007219 */ /* 0x000fe20000011609 */
[----:B------:R-:W-:Y:S01]  /*50b0*/  ULDC UR4, c[0x0][0x154] ;  /* 0x0000550000047ab9 */ /* 0x000fe20000000800 */
[----:B--2---:R-:W-:Y:S01]  /*50c0*/  IADD3 R3, P0, RZ, -R89, RZ ;  /* 0x80000059ff037210 */ /* 0x004fe20007f1e0ff */
[----:B------:R-:W-:Y:S02]  /*50d0*/  IMAD R21, R21, R20, R12 ;  /* 0x0000001415157224 */ /* 0x000fe400078e020c */
[----:B----4-:R-:W2:Y:S01]  /*50e0*/  LDC R6, c[0x0][0x618] ;  /* 0x00018600ff067b82 */ /* 0x010ea20000000800 */
[----:B------:R-:W-:Y:S02]  /*50f0*/  IMAD.MOV.U32 R7, RZ, RZ, 0x1 ;  /* 0x00000001ff077424 */ /* 0x000fe400078e00ff */
[----:B------:R-:W-:-:S04]  /*5100*/  IMAD.X R5, RZ, RZ, ~R0, P0 ;  /* 0x000000ffff057224 */ /* 0x000fc800000e0e00 */
[-C--:B-1----:R-:W-:Y:S01]  /*5110*/  IMAD R0, R5, R14.reuse, RZ ;  /* 0x0000000e05007224 */ /* 0x082fe200078e02ff */
[----:B------:R-:W1:Y:S01]  /*5120*/  LDC R8, c[0x0][0x608] ;  /* 0x00018200ff087b82 */ /* 0x000e620000000800 */
[----:B------:R-:W-:-:S04]  /*5130*/  IMAD.WIDE.U32 R4, R3, R14, R16 ;  /* 0x0000000e03047225 */ /* 0x000fc800078e0010 */
[----:B------:R-:W-:Y:S01]  /*5140*/  IMAD R3, R3, R15, R0 ;  /* 0x0000000f03037224 */ /* 0x000fe200078e0200 */
[----:B------:R-:W-:Y:S02]  /*5150*/  I2FP.F32.U32 R0, R24 ;  /* 0x0000001800007245 */ /* 0x000fe40000201000 */
[----:B------:R-:W3:Y:S01]  /*5160*/  LDC R26, c[0x0][0x658] ;  /* 0x00019600ff1a7b82 */ /* 0x000ee20000000800 */
[----:B------:R-:W-:Y:S01]  /*5170*/  IMAD.IADD R3, R5, 0x1, R3 ;  /* 0x0000000105037824 */ /* 0x000fe200078e0203 */
[----:B0-----:R-:W-:Y:S01]  /*5180*/  ISETP.NE.U32.AND P0, PT, R28, RZ, PT ;  /* 0x000000ff1c00720c */ /* 0x001fe20003f05070 */
[----:B------:R-:W-:Y:S01]  /*5190*/  FMUL R0, R0, UR4 ;  /* 0x0000000400007c20 */ /* 0x000fe20008400000 */
[----:B------:R-:W-:Y:S02]  /*51a0*/  IMAD.MOV.U32 R5, RZ, RZ, -0x1 ;  /* 0xffffffffff057424 */ /* 0x000fe400078e00ff */
[----:B------:R-:W-:Y:S01]  /*51b0*/  ISETP.NE.AND.EX P0, PT, R29, RZ, PT, P0 ;  /* 0x000000ff1d00720c */ /* 0x000fe20003f05300 */
[----:B------:R0:W4:Y:S01]  /*51c0*/  F2I.U32.TRUNC.NTZ R13, R0 ;  /* 0x00000000000d7305 */ /* 0x000122000020f000 */
[----:B------:R-:W0:Y:S01]  /*51d0*/  LDC R15, c[0x0][0x148] ;  /* 0x00005200ff0f7b82 */ /* 0x000e220000000800 */
[----:B--2---:R-:W-:-:S02]  /*51e0*/  SHF.R.U64 R12, R4, R6, R3 ;  /* 0x00000006040c7219 */ /* 0x004fc40000001203 */
[----:B------:R-:W-:-:S05]  /*51f0*/  SHF.R.U32.HI R3, RZ, R6, R3 ;  /* 0x00000006ff037219 */ /* 0x000fca0000011603 */
[----:B------:R-:W2:Y:S01]  /*5200*/  LDC R20, c[0x0][0x600] ;  /* 0x00018000ff147b82 */ /* 0x000ea20000000800 */
[-CC-:B-1----:R-:W-:Y:S02]  /*5210*/  SHF.R.U64 R10, R12, R8.reuse, R3.reuse ;  /* 0x000000080c0a7219 */ /* 0x182fe40000001203 */
[----:B------:R-:W-:-:S05]  /*5220*/  SHF.R.U32.HI R3, RZ, R8, R3 ;  /* 0x00000008ff037219 */ /* 0x000fca0000011603 */
[----:B------:R-:W1:Y:S01]  /*5230*/  LDC R27, c[0x0][0x648] ;  /* 0x00019200ff1b7b82 */ /* 0x000e620000000800 */
[-C--:B---3--:R-:W-:Y:S02]  /*5240*/  SHF.L.U32 R4, R5, R26.reuse, RZ ;  /* 0x0000001a05047219 */ /* 0x088fe400000006ff */
[-CC-:B------:R-:W-:Y:S02]  /*5250*/  SHF.R.U64 R14, R10, R26.reuse, R3.reuse ;  /* 0x0000001a0a0e7219 */ /* 0x180fe40000001203 */
[----:B------:R-:W-:Y:S02]  /*5260*/  SHF.R.U32.HI R5, RZ, R26, R3 ;  /* 0x0000001aff057219 */ /* 0x000fe40000011603 */
[----:B------:R-:W-:Y:S01]  /*5270*/  LOP3.LUT R25, RZ, R4, RZ, 0x33, !PT ;  /* 0x00000004ff197212 */ /* 0x000fe200078e33ff */
[----:B------:R-:W3:Y:S01]  /*5280*/  LDC R30, c[0x0][0x638] ;  /* 0x00018e00ff1e7b82 */ /* 0x000ee20000000800 */
[----:B------:R-:W-:Y:S01]  /*5290*/  SHF.L.U32 R26, R7, R26, RZ ;  /* 0x0000001a071a7219 */ /* 0x000fe200000006ff */
[----:B------:R-:W-:-:S06]  /*52a0*/  IMAD.MOV.U32 R4, RZ, RZ, R14 ;  /* 0x000000ffff047224 */ /* 0x000fcc00078e000e */
[----:B------:R-:W0:Y:S01]  /*52b0*/  LDC R31, c[0x0][0x610] ;  /* 0x00018400ff1f7b82 */ /* 0x000e220000000800 */
[----:B----4-:R-:W-:Y:S05]  /*52c0*/  @!P0 BRA `(.L_x_161) ;  /* 0x0000000000288947 */ /* 0x010fea0003800000 */
[----:B------:R-:W4:Y:S02]  /*52d0*/  LDC R3, c[0x0][0x64c] ;  /* 0x00019300ff037b82 */ /* 0x000f240000000800 */
[----:B----4-:R-:W-:-:S05]  /*52e0*/  IADD3 R3, P0, R14, R3, RZ ;  /* 0x000000030e037210 */ /* 0x010fca0007f1e0ff */
        /* <DEDUP_REMOVED lines=8> */
.L_x_161:
[----:B------:R-:W-:Y:S01]  /*5370*/  ISETP.NE.AND P0, PT, R2, 0x1, PT ;  /* 0x000000010200780c */ /* 0x000fe20003f05270 */
[----:B--2---:R-:W-:Y:S01]  /*5380*/  VIADD R7, R20, 0xffffffff ;  /* 0xffffffff14077836 */ /* 0x004fe20000000000 */
[----:B01----:R-:W-:Y:S01]  /*5390*/  SHF.R.U64 R0, R4, R27, R5 ;  /* 0x0000001b04007219 */ /* 0x003fe20000001205 */
[----:B------:R-:W-:Y:S01]  /*53a0*/  IMAD.MOV R13, RZ, RZ, -R13 ;  /* 0x000000ffff0d7224 */ /* 0x000fe200078e0a0d */
[----:B------:R-:W-:Y:S01]  /*53b0*/  LOP3.LUT R5, R10, R25, RZ, 0xc0, !PT ;  /* 0x000000190a057212 */ /* 0x000fe200078ec0ff */
[----:B------:R-:W-:Y:S01]  /*53c0*/  IMAD.MOV.U32 R4, RZ, RZ, 0x1 ;  /* 0x00000001ff047424 */ /* 0x000fe200078e00ff */
[----:B------:R-:W-:Y:S01]  /*53d0*/  LOP3.LUT R12, R12, R7, RZ, 0xc0, !PT ;  /* 0x000000070c0c7212 */ /* 0x000fe200078ec0ff */
[----:B------:R-:W-:Y:S02]  /*53e0*/  IMAD.MOV R3, RZ, RZ, -R0 ;  /* 0x000000ffff037224 */ /* 0x000fe400078e0a00 */
[----:B------:R-:W-:Y:S02]  /*53f0*/  IMAD R0, R26, R0, R5 ;  /* 0x000000001a007224 */ /* 0x000fe400078e0205 */
[----:B---3--:R-:W-:-:S02]  /*5400*/  IMAD R3, R3, R30, R14 ;  /* 0x0000001e03037224 */ /* 0x008fc400078e020e */
[----:B------:R-:W-:Y:S02]  /*5410*/  @P0 IMAD R21, R15, R13, R24 ;  /* 0x0000000d0f150224 */ /* 0x000fe400078e0218 */
[----:B------:R-:W-:Y:S01]  /*5420*/  IMAD R5, R3, R20, R12 ;  /* 0x0000001403057224 */ /* 0x000fe200078e020c */
[----:B------:R-:W-:Y:S01]  /*5430*/  PRMT R3, R4, 0x7610, R3 ;  /* 0x0000761004037816 */ /* 0x000fe20000000003 */
[----:B------:R-:W-:-:S05]  /*5440*/  IMAD R0, R0, R31, R21 ;  /* 0x0000001f00007224 */ /* 0x000fca00078e0215 */
[----:B------:R-:W-:Y:S02]  /*5450*/  SEL R91, R5, R0, !P0 ;  /* 0x00000000055b7207 */ /* 0x000fe40004000000 */
[----:B------:R-:W-:-:S07]  /*5460*/  SEL R0, R0, R5, !P0 ;  /* 0x0000000500007207 */ /* 0x000fce0004000000 */
.L_x_159:
[----:B------:R-:W-:Y:S01]  /*5470*/  LOP3.LUT P0, RZ, R3, 0xff, RZ, 0xc0, !PT ;  /* 0x000000ff03ff7812 */ /* 0x000fe2000780c0ff */
[----:B------:R-:W-:-:S12]  /*5480*/  IMAD.MOV.U32 R90, RZ, RZ, R0 ;  /* 0x000000ffff5a7224 */ /* 0x000fd800078e0000 */
[----:B------:R-:W-:Y:S05]  /*5490*/  @P0 BRA `(.L_x_162) ;  /* 0xffffffb800a80947 */ /* 0x000fea000383ffff */
[----:B------:R-:W-:Y:S05]  /*54a0*/  EXIT ;  /* 0x000000000000794d */ /* 0x000fea0003800000 */
.L_x_3:
[----:B0-----:R-:W-:Y:S01]  /*54b0*/  ULDC.64 UR4, c[0x0][0x650] ;  /* 0x0001940000047ab9 */ /* 0x001fe20000000a00 */
        /* <DEDUP_REMOVED lines=25> */
.L_x_164:
[--C-:B------:R-:W-:Y:S01]  /*5650*/  SHF.R.U64 R12, R10, R14, R11.reuse ;  /* 0x0000000e0a0c7219 */ /* 0x100fe2000000120b */
[----:B------:R-:W0:Y:S01]  /*5660*/  LDC R22, c[0x0][0x618] ;  /* 0x00018600ff167b82 */ /* 0x000e220000000800 */
[----:B------:R-:W-:Y:S01]  /*5670*/  I2FP.F32.U32 R6, R4 ;  /* 0x0000000400067245 */ /* 0x000fe20000201000 */
[----:B------:R-:W-:Y:S01]  /*5680*/  ULDC UR4, c[0x0][0x150] ;  /* 0x0000540000047ab9 */ /* 0x000fe20000000800 */
[----:B------:R-:W-:Y:S02]  /*5690*/  SHF.R.U32.HI R5, RZ, R14, R11 ;  /* 0x0000000eff057219 */ /* 0x000fe4000001160b */
[----:B------:R-:W-:Y:S01]  /*56a0*/  IADD3 R9, P0, RZ, -R12, RZ ;  /* 0x8000000cff097210 */ /* 0x000fe20007f1e0ff */
[----:B------:R-:W-:Y:S01]  /*56b0*/  FMUL R11, R6, UR4 ;  /* 0x00000004060b7c20 */ /* 0x000fe20008400000 */
[----:B------:R-:W-:Y:S01]  /*56c0*/  ULDC UR4, c[0x0][0x154] ;  /* 0x0000550000047ab9 */ /* 0x000fe20000000800 */
[----:B------:R-:W1:Y:S02]  /*56d0*/  LDC.64 R24, c[0x0][0x640] ;  /* 0x00019000ff187b82 */ /* 0x000e640000000a00 */
[----:B------:R-:W-:-:S02]  /*56e0*/  IMAD.X R5, RZ, RZ, ~R5, P0 ;  /* 0x000000ffff057224 */ /* 0x000fc400000e0e05 */
[----:B------:R-:W2:Y:S01]  /*56f0*/  F2I.U32.TRUNC.NTZ R11, R11 ;  /* 0x0000000b000b7305 */ /* 0x000ea2000020f000 */
[----:B------:R-:W-:-:S03]  /*5700*/  IMAD.WIDE.U32 R6, R9, R20, R16 ;  /* 0x0000001409067225 */ /* 0x000fc600078e0010 */
[----:B------:R-:W3:Y:S01]  /*5710*/  LDC R13, c[0x0][0x144] ;  /* 0x00005100ff0d7b82 */ /* 0x000ee20000000800 */
[----:B------:R-:W-:-:S04]  /*5720*/  IMAD R8, R5, R20, RZ ;  /* 0x0000001405087224 */ /* 0x000fc800078e02ff */
[----:B------:R-:W-:Y:S02]  /*5730*/  IMAD R5, R9, R21, R8 ;  /* 0x0000001509057224 */ /* 0x000fe400078e0208 */
[----:B------:R-:W-:Y:S01]  /*5740*/  IMAD.MOV.U32 R8, RZ, RZ, -0x1 ;  /* 0xffffffffff087424 */ /* 0x000fe200078e00ff */
[----:B------:R-:W4:Y:S01]  /*5750*/  LDC R14, c[0x0][0x608] ;  /* 0x00018200ff0e7b82 */ /* 0x000f220000000800 */
[----:B------:R-:W-:Y:S01]  /*5760*/  IMAD.IADD R5, R7, 0x1, R5 ;  /* 0x0000000107057824 */ /* 0x000fe200078e0205 */
[----:B------:R-:W-:-:S04]  /*5770*/  I2FP.F32.U32 R7, R3 ;  /* 0x0000000300077245 */ /* 0x000fc80000201000 */
[-C--:B0-----:R-:W-:Y:S01]  /*5780*/  SHF.R.U64 R10, R6, R22.reuse, R5 ;  /* 0x00000016060a7219 */ /* 0x081fe20000001205 */
[----:B--2---:R-:W-:Y:S01]  /*5790*/  IMAD.MOV R6, RZ, RZ, -R11 ;  /* 0x000000ffff067224 */ /* 0x004fe200078e0a0b */
[----:B------:R-:W0:Y:S01]  /*57a0*/  LDC R9, c[0x0][0x658] ;  /* 0x00019600ff097b82 */ /* 0x000e220000000800 */
[----:B-1----:R-:W-:Y:S01]  /*57b0*/  ISETP.NE.U32.AND P0, PT, R24, RZ, PT ;  /* 0x000000ff1800720c */ /* 0x002fe20003f05070 */
[----:B------:R-:W-:Y:S01]  /*57c0*/  FMUL R7, R7, UR4 ;  /* 0x0000000407077c20 */ /* 0x000fe20008400000 */
[----:B------:R-:W-:Y:S02]  /*57d0*/  SHF.R.U32.HI R5, RZ, R22, R5 ;  /* 0x00000016ff057219 */ /* 0x000fe40000011605 */
[----:B------:R-:W-:-:S03]  /*57e0*/  ISETP.NE.AND.EX P0, PT, R25, RZ, PT, P0 ;  /* 0x000000ff1900720c */ /* 0x000fc60003f05300 */
[----:B------:R-:W1:Y:S01]  /*57f0*/  LDC R20, c[0x0][0x148] ;  /* 0x00005200ff147b82 */ /* 0x000e620000000800 */
[----:B---3--:R-:W-:Y:S02]  /*5800*/  IMAD R23, R13, R6, R4 ;  /* 0x000000060d177224 */ /* 0x008fe400078e0204 */
[----:B------:R-:W-:-:S05]  /*5810*/  IMAD.MOV.U32 R6, RZ, RZ, 0x1 ;  /* 0x00000001ff067424 */ /* 0x000fca00078e00ff */
[----:B------:R-:W2:Y:S01]  /*5820*/  LDC R21, c[0x0][0x600] ;  /* 0x00018000ff157b82 */ /* 0x000ea20000000800 */
[-CC-:B----4-:R-:W-:Y:S02]  /*5830*/  SHF.R.U64 R13, R10, R14.reuse, R5.reuse ;  /* 0x0000000e0a0d7219 */ /* 0x190fe40000001205 */
[----:B------:R-:W-:Y:S02]  /*5840*/  SHF.R.U32.HI R4, RZ, R14, R5 ;  /* 0x0000000eff047219 */ /* 0x000fe40000011605 */
[----:B------:R3:W4:Y:S03]  /*5850*/  F2I.U32.TRUNC.NTZ R14, R7 ;  /* 0x00000007000e7305 */ /* 0x000726000020f000 */
[----:B------:R-:W1:Y:S01]  /*5860*/  LDC R26, c[0x0][0x648] ;  /* 0x00019200ff1a7b82 */ /* 0x000e620000000800 */
[-C--:B0-----:R-:W-:Y:S02]  /*5870*/  SHF.R.U64 R15, R13, R9.reuse, R4 ;  /* 0x000000090d0f7219 */ /* 0x081fe40000001204 */
[----:B------:R-:W-:-:S02]  /*5880*/  SHF.L.U32 R8, R8, R9, RZ ;  /* 0x0000000908087219 */ /* 0x000fc400000006ff */
[-C--:B------:R-:W-:Y:S01]  /*5890*/  SHF.R.U32.HI R5, RZ, R9.reuse, R4 ;  /* 0x00000009ff057219 */ /* 0x080fe20000011604 */
[----:B------:R-:W-:Y:S01]  /*58a0*/  IMAD.MOV.U32 R4, RZ, RZ, R15 ;  /* 0x000000ffff047224 */ /* 0x000fe200078e000f */
[----:B------:R-:W-:Y:S01]  /*58b0*/  SHF.L.U32 R22, R6, R9, RZ ;  /* 0x0000000906167219 */ /* 0x000fe200000006ff */
[----:B------:R-:W0:Y:S01]  /*58c0*/  LDC R27, c[0x0][0x638] ;  /* 0x00018e00ff1b7b82 */ /* 0x000e220000000800 */
[----:B------:R-:W-:-:S07]  /*58d0*/  LOP3.LUT R28, RZ, R8, RZ, 0x33, !PT ;  /* 0x00000008ff1c7212 */ /* 0x000fce00078e33ff */
        /* <DEDUP_REMOVED lines=12> */
.L_x_165:
[----:B------:R-:W-:Y:S01]  /*59a0*/  ISETP.NE.AND P0, PT, R2, 0x1, PT ;  /* 0x000000010200780c */ /* 0x000fe20003f05270 */
[----:B--2---:R-:W-:Y:S01]  /*59b0*/  VIADD R7, R21, 0xffffffff ;  /* 0xffffffff15077836 */ /* 0x004fe20000000000 */
[----:B-1----:R-:W-:Y:S01]  /*59c0*/  SHF.R.U64 R5, R4, R26, R5 ;  /* 0x0000001a04057219 */ /* 0x002fe20000001205 */
[----:B------:R-:W-:Y:S01]  /*59d0*/  IMAD.MOV R14, RZ, RZ, -R14 ;  /* 0x000000ffff0e7224 */ /* 0x000fe200078e0a0e */
[----:B------:R-:W-:Y:S01]  /*59e0*/  LOP3.LUT R4, R13, R28, RZ, 0xc0, !PT ;  /* 0x0000001c0d047212 */ /* 0x000fe200078ec0ff */
[----:B------:R-:W-:Y:S01]  /*59f0*/  IMAD.MOV.U32 R8, RZ, RZ, R12 ;  /* 0x000000ffff087224 */ /* 0x000fe200078e000c */
[----:B------:R-:W-:Y:S01]  /*5a00*/  LOP3.LUT R10, R10, R7, RZ, 0xc0, !PT ;  /* 0x000000070a0a7212 */ /* 0x000fe200078ec0ff */
[----:B------:R-:W-:Y:S02]  /*5a10*/  IMAD.MOV R6, RZ, RZ, -R5 ;  /* 0x000000ffff067224 */ /* 0x000fe400078e0a05 */
[----:B------:R-:W-:-:S04]  /*5a20*/  IMAD R4, R22, R5, R4 ;  /* 0x0000000516047224 */ /* 0x000fc800078e0204 */
[----:B------:R-:W-:Y:S02]  /*5a30*/  @P0 IMAD R23, R20, R14, R3 ;  /* 0x0000000e14170224 */ /* 0x000fe400078e0203 */
[----:B0-----:R-:W-:Y:S02]  /*5a40*/  IMAD R3, R6, R27, R15 ;  /* 0x0000001b06037224 */ /* 0x001fe400078e020f */
[----:B------:R-:W-:Y:S02]  /*5a50*/  IMAD R7, R4, R29, R23 ;  /* 0x0000001d04077224 */ /* 0x000fe400078e0217 */
[----:B------:R-:W-:Y:S02]  /*5a60*/  IMAD R4, R3, R21, R10 ;  /* 0x0000001503047224 */ /* 0x000fe400078e020a */
[----:B------:R-:W-:-:S03]  /*5a70*/  IMAD.MOV.U32 R6, RZ, RZ, 0x1 ;  /* 0x00000001ff067424 */ /* 0x000fc600078e00ff */
[----:B------:R-:W-:Y:S02]  /*5a80*/  SEL R9, R4, R7, !P0 ;  /* 0x0000000704097207 */ /* 0x000fe40004000000 */
[----:B------:R-:W-:-:S07]  /*5a90*/  SEL R7, R7, R4, !P0 ;  /* 0x0000000407077207 */ /* 0x000fce0004000000 */
.L_x_163:
[----:B------:R-:W-:-:S08]  /*5aa0*/  NOP ;  /* 0x0000000000007918 */ /* 0x000fd00000000000 */
[----:B------:R-:W0:-:S00]  /*5ab0*/  USETMAXREG.DEALLOC.CTAPOOL 0x28 ;  /* 0x00000028000079c8 */ /* 0x000e0000080e0500 */
[----:B0-----:R-:W-:-:S13]  /*5ac0*/  ISETP.NE.AND P0, PT, R0, RZ, PT ;  /* 0x000000ff0000720c */ /* 0x001fda0003f05270 */
[----:B------:R-:W-:Y:S05]  /*5ad0*/  @P0 EXIT ;  /* 0x000000000000094d */ /* 0x000fea0003800000 */
[----:B------:R-:W-:Y:S01]  /*5ae0*/  LOP3.LUT P0, RZ, R6, 0xff, RZ, 0xc0, !PT ;  /* 0x000000ff06ff7812 */ /* 0x000fe2000780c0ff */
[----:B------:R-:W-:Y:S02]  /*5af0*/  IMAD.MOV.U32 R0, RZ, RZ, 0x1 ;  /* 0x00000001ff007424 */ /* 0x000fe400078e00ff */
[----:B------:R-:W-:-:S10]  /*5b00*/  IMAD.MOV.U32 R12, RZ, RZ, RZ ;  /* 0x000000ffff0c7224 */ /* 0x000fd400078e00ff */
[----:B------:R-:W-:Y:S05]  /*5b10*/  @!P0 BRA `(.L_x_166) ;  /* 0x0000000c00288947 */ /* 0x000fea0003800000 */
[----:B------:R-:W0:Y:S01]  /*5b20*/  LDC R0, c[0x0][0x28c] ;  /* 0x0000a300ff007b82 */ /* 0x000e220000000800 */
[----:B------:R-:W-:Y:S01]  /*5b30*/  ULDC UR5, c[0x0][0x600] ;  /* 0x0001800000057ab9 */ /* 0x000fe20000000800 */
[----:B------:R-:W-:Y:S01]  /*5b40*/  ULDC UR4, c[0x0][0xc] ;  /* 0x0000030000047ab9 */ /* 0x000fe20000000800 */
[----:B------:R-:W-:Y:S01]  /*5b50*/  UIADD3 UR16, UR5, -0x1, URZ ;  /* 0xffffffff05107890 */ /* 0x000fe2000fffe03f */
[C---:B------:R-:W-:Y:S01]  /*5b60*/  LOP3.LUT P2, RZ, R18.reuse, 0x7f, RZ, 0xc0, !PT ;  /* 0x0000007f12ff7812 */ /* 0x040fe2000784c0ff */
[----:B------:R-:W-:Y:S01]  /*5b70*/  ULDC UR6, c[0x0][0x658] ;  /* 0x0001960000067ab9 */ /* 0x000fe20000000800 */
[----:B------:R-:W-:Y:S01]  /*5b80*/  ULDC UR5, c[0x0][0x10] ;  /* 0x0000040000057ab9 */ /* 0x000fe20000000800 */
[----:B------:R-:W-:Y:S01]  /*5b90*/  UMOV UR7, 0xffffffff ;  /* 0xffffffff00077882 */ /* 0x000fe20000000000 */
[----:B------:R-:W-:Y:S01]  /*5ba0*/  UMOV UR8, 0x1 ;  /* 0x0000000100087882 */ /* 0x000fe20000000000 */
[----:B------:R-:W-:Y:S01]  /*5bb0*/  UIMAD.WIDE.U32 UR4, UR4, UR5, URZ ;  /* 0x00000005040472a5 */ /* 0x000fe2000f8e003f */
[----:B------:R-:W-:Y:S01]  /*5bc0*/  LOP3.LUT P0, RZ, R18, 0x1f, RZ, 0xc0, !PT ;  /* 0x0000001f12ff7812 */ /* 0x000fe2000780c0ff */
[----:B------:R-:W-:Y:S01]  /*5bd0*/  USHF.L.U32 UR7, UR7, UR6, URZ ;  /* 0x0000000607077299 */ /* 0x000fe2000800063f */
[----:B------:R-:W-:Y:S01]  /*5be0*/  BSSY B0, `(.L_x_166) ;  /* 0x00000bd000007945 */ /* 0x000fe20003800000 */
[----:B------:R-:W-:Y:S01]  /*5bf0*/  USHF.L.U32 UR18, UR8, UR6, URZ ;  /* 0x0000000608127299 */ /* 0x000fe2000800063f */
[----:B------:R-:W-:Y:S01]  /*5c00*/  IMAD.MOV.U32 R13, RZ, RZ, 0x1 ;  /* 0x00000001ff0d7424 */ /* 0x000fe200078e00ff */
[----:B------:R-:W-:Y:S01]  /*5c10*/  LOP3.LUT R11, R19, 0x2, RZ, 0xfc, !PT ;  /* 0x00000002130b7812 */ /* 0x000fe200078efcff */
[----:B------:R-:W-:Y:S01]  /*5c20*/  ULDC UR6, c[0x0][0x14] ;  /* 0x0000050000067ab9 */ /* 0x000fe20000000800 */
[----:B------:R-:W-:Y:S01]  /*5c30*/  PLOP3.LUT P0, PT, P0, P2, PT, 0x8a, 0x0 ;  /* 0x000000000000781c */ /* 0x000fe20000705172 */
[----:B------:R-:W-:Y:S01]  /*5c40*/  UIMAD.WIDE.U32 UR20, UR4, UR6, URZ ;  /* 0x00000006041472a5 */ /* 0x000fe2000f8e003f */
[----:B------:R-:W-:Y:S01]  /*5c50*/  IMAD.MOV.U32 R12, RZ, RZ, RZ ;  /* 0x000000ffff0c7224 */ /* 0x000fe200078e00ff */
[----:B------:R-:W-:-:S02]  /*5c60*/  UIMAD UR13, UR5, UR6, URZ ;  /* 0x00000006050d72a4 */ /* 0x000fc4000f8e023f */
[----:B------:R-:W-:Y:S01]  /*5c70*/  ULOP3.LUT UR17, URZ, UR7, URZ, 0x33, !UPT ;  /* 0x000000073f117292 */ /* 0x000fe2000f8e333f */
[----:B0-----:R-:W-:Y:S01]  /*5c80*/  VIADD R0, R0, 0x3f ;  /* 0x0000003f00007836 */ /* 0x001fe20000000000 */
[----:B------:R-:W-:Y:S01]  /*5c90*/  UIADD3 UR13, UR21, UR13, URZ ;  /* 0x0000000d150d7290 */ /* 0x000fe2000fffe03f */
[----:B------:R-:W-:-:S03]  /*5ca0*/  ULDC.64 UR22, c[0x0][0x198] ;  /* 0x0000660000167ab9 */ /* 0x000fc60000000a00 */
[----:B------:R-:W-:-:S04]  /*5cb0*/  SHF.R.S32.HI R3, RZ, 0x1f, R0 ;  /* 0x0000001fff037819 */ /* 0x000fc80000011400 */
[----:B------:R-:W-:Y:S01]  /*5cc0*/  LEA.HI R3, R3, R0, RZ, 0x6 ;  /* 0x0000000003037211 */ /* 0x000fe200078f30ff */
[----:B------:R-:W-:-:S03]  /*5cd0*/  IMAD.MOV.U32 R0, RZ, RZ, 0x1 ;  /* 0x00000001ff007424 */ /* 0x000fc600078e00ff */
[----:B------:R-:W-:-:S05]  /*5ce0*/  SHF.R.S32.HI R3, RZ, 0x6, R3 ;  /* 0x00000006ff037819 */ /* 0x000fca0000011403 */
[----:B------:R-:W-:-:S07]  /*5cf0*/  VIADD R10, R3, 0x1 ;  /* 0x00000001030a7836 */ /* 0x000fce0000000000 */
.L_x_178:
[----:B------:R-:W-:-:S03]  /*5d00*/  UMOV UR4, 0xffffffff ;  /* 0xffffffff00047882 */ /* 0x000fc60000000000 */
[----:B------:R-:W-:Y:S05]  /*5d10*/  BRA.DIV UR4, `(.L_x_167) ;  /* 0x0000000e04b47947 */ /* 0x000fea000b800000 */
[----:B------:R-:W-:-:S13]  /*5d20*/  ELECT P6, URZ, PT ;  /* 0x00000000003f782f */ /* 0x000fda00038c0000 */
.L_x_190:
[----:B------:R-:W0:Y:S01]  /*5d30*/  LDC R4, c[0x0][0x28c] ;  /* 0x0000a300ff047b82 */ /* 0x000e220000000800 */
[----:B------:R-:W-:Y:S01]  /*5d40*/  BSSY B1, `(.L_x_168) ;  /* 0x0000035000017945 */ /* 0x000fe20003800000 */
[----:B0-----:R-:W-:-:S13]  /*5d50*/  ISETP.LT.OR P6, PT, R4, 0x1, !P6 ;  /* 0x000000010400780c */ /* 0x001fda00077c1670 */
[----:B------:R-:W-:Y:S05]  /*5d60*/  @P6 BRA `(.L_x_169) ;  /* 0x0000000000c86947 */ /* 0x000fea0003800000 */
[----:B------:R-:W-:Y:S02]  /*5d70*/  IMAD.SHL.U32 R15, R9, 0x80, RZ ;  /* 0x00000080090f7824 */ /* 0x000fe400078e00ff */
[----:B------:R-:W-:Y:S02]  /*5d80*/  IMAD.SHL.U32 R18, R7, 0x80, RZ ;  /* 0x0000008007127824 */ /* 0x000fe400078e00ff */
[----:B------:R-:W-:Y:S02]  /*5d90*/  IMAD.MOV.U32 R20, RZ, RZ, RZ ;  /* 0x000000ffff147224 */ /* 0x000fe400078e00ff */
[----:B------:R-:W-:Y:S02]  /*5da0*/  IMAD.MOV.U32 R4, RZ, RZ, R10 ;  /* 0x000000ffff047224 */ /* 0x000fe400078e000a */
[----:B------:R-:W-:Y:S02]  /*5db0*/  IMAD.MOV.U32 R5, RZ, RZ, R0 ;  /* 0x000000ffff057224 */ /* 0x000fe400078e0000 */
[----:B------:R-:W-:-:S07]  /*5dc0*/  IMAD.MOV.U32 R6, RZ, RZ, R12 ;  /* 0x000000ffff067224 */ /* 0x000fce00078e000c */
.L_x_173:
[----:B------:R-:W0:Y:S01]  /*5dd0*/  S2R R14, SR_CgaCtaId ;  /* 0x00000000000e7919 */ /* 0x000e220000008800 */
[----:B------:R-:W-:Y:S01]  /*5de0*/  MOV R7, 0x400 ;  /* 0x0000040000077802 */ /* 0x000fe20000000f00 */
[----:B------:R-:W1:Y:S03]  /*5df0*/  @!P2 LDC R9, c[0x0][0x500] ;  /* 0x00014000ff09ab82 */ /* 0x000e660000000800 */
[----:B0-----:R-:W-:Y:S02]  /*5e00*/  LEA R21, R14, R7, 0x18 ;  /* 0x000000070e157211 */ /* 0x001fe400078ec0ff */
[----:B------:R-:W-:-:S03]  /*5e10*/  SHF.L.U32 R7, R5, 0x1f, RZ ;  /* 0x0000001f05077819 */ /* 0x000fc600000006ff */
[----:B------:R-:W-:-:S04]  /*5e20*/  IMAD R14, R6, 0x8, R21 ;  /* 0x00000008060e7824 */ /* 0x000fc800078e0215 */
[----:B------:R-:W0:Y:S02]  /*5e30*/  SYNCS.PHASECHK.TRANS64.TRYWAIT P1, [R14+URZ+0x28], R7 ;  /* 0x000028070e0075a7 */ /* 0x000e24000802017f */
[----:B01----:R-:W-:Y:S05]  /*5e40*/  @!P1 BRA `(.L_x_170) ;  /* 0x0000000c00889947 */ /* 0x003fea0003800000 */
.L_x_191:
[----:B0-----:R-:W-:Y:S01]  /*5e50*/  PRMT R7, R11, 0x9910, RZ ;  /* 0x000099100b077816 */ /* 0x001fe200000000ff */
[----:B------:R0:W-:Y:S03]  /*5e60*/  @!P2 SYNCS.ARRIVE.TRANS64 RZ, [R14+URZ], R9 ;  /* 0x000000090effa9a7 */ /* 0x0001e6000800003f */
[----:B------:R-:W-:-:S13]  /*5e70*/  ISETP.NE.AND P1, PT, R7, 0x2, PT ;  /* 0x000000020700780c */ /* 0x000fda0003f25270 */
[----:B0-----:R-:W-:Y:S05]  /*5e80*/  @P1 BRA `(.L_x_171) ;  /* 0x0000000000041947 */ /* 0x001fea0003800000 */
[----:B------:R-:W-:Y:S01]  /*5e90*/  BPT.TRAP 0x1 ;  /* 0x000000040000795c */ /* 0x000fe20000300000 */
.L_x_171:
[----:B------:R-:W-:Y:S05]  /*5ea0*/  @P0 BRA `(.L_x_172) ;  /* 0x0000000000040947 */ /* 0x000fea0003800000 */
[----:B------:R-:W-:Y:S01]  /*5eb0*/  BPT.TRAP 0x1 ;  /* 0x000000040000795c */ /* 0x000fe20000300000 */
.L_x_172:
[----:B------:R-:W-:Y:S01]  /*5ec0*/  IMAD R21, R6, 0x2000, R21 ;  /* 0x0000200006157824 */ /* 0x000fe200078e0215 */
[----:B------:R-:W-:Y:S01]  /*5ed0*/  R2UR UR9, R14 ;  /* 0x000000000e0972ca */ /* 0x000fe200000e0000 */
[----:B------:R-:W-:Y:S01]  /*5ee0*/  VIADD R4, R4, 0xffffffff ;  /* 0xffffffff04047836 */ /* 0x000fe20000000000 */
[----:B------:R-:W-:Y:S01]  /*5ef0*/  UIADD3 UR4, UP0, UR22, 0xf0, URZ ;  /* 0x000000f016047890 */ /* 0x000fe2000ff1e03f */
[----:B------:R-:W-:Y:S01]  /*5f00*/  R2UR UR11, R18 ;  /* 0x00000000120b72ca */ /* 0x000fe200000e0000 */
[----:B------:R-:W-:Y:S01]  /*5f10*/  UIADD3 UR24, UP1, UR22, 0x1f0, URZ ;  /* 0x000001f016187890 */ /* 0x000fe2000ff3e03f */
[----:B------:R-:W-:Y:S01]  /*5f20*/  R2UR UR8, R21 ;  /* 0x00000000150872ca */ /* 0x000fe200000e0000 */
[----:B------:R-:W-:Y:S01]  /*5f30*/  UIADD3.X UR5, URZ, UR23, URZ, UP0, !UPT ;  /* 0x000000173f057290 */ /* 0x000fe200087fe43f */
[----:B------:R-:W-:Y:S01]  /*5f40*/  R2UR UR10, R20 ;  /* 0x00000000140a72ca */ /* 0x000fe200000e0000 */
[----:B------:R-:W-:Y:S01]  /*5f50*/  VIADD R6, R6, 0x1 ;  /* 0x0000000106067836 */ /* 0x000fe20000000000 */
[----:B------:R-:W-:Y:S01]  /*5f60*/  R2UR UR12, R8 ;  /* 0x00000000080c72ca */ /* 0x000fe200000e0000 */
[----:B------:R-:W-:Y:S01]  /*5f70*/  UIADD3.X UR25, URZ, UR23, URZ, UP1, !UPT ;  /* 0x000000173f197290 */ /* 0x000fe20008ffe43f */
[----:B------:R-:W-:Y:S01]  /*5f80*/  R2UR UR19, R15 ;  /* 0x000000000f1372ca */ /* 0x000fe200000e0000 */
[----:B------:R-:W-:Y:S01]  /*5f90*/  UMOV UR6, 0x0 ;  /* 0x0000000000067882 */ /* 0x000fe20000000000 */
[----:B------:R-:W-:Y:S01]  /*5fa0*/  ISETP.GT.AND P3, PT, R4, 0x1, PT ;  /* 0x000000010400780c */ /* 0x000fe20003f64270 */
[----:B------:R-:W-:Y:S01]  /*5fb0*/  UMOV UR7, 0x10000000 ;  /* 0x1000000000077882 */ /* 0x000fe20000000000 */
[----:B------:R-:W-:Y:S01]  /*5fc0*/  ISETP.NE.AND P1, PT, R6, 0x5, PT ;  /* 0x000000050600780c */ /* 0x000fe20003f25270 */
[----:B------:R-:W-:-:S02]  /*5fd0*/  VIADD R20, R20, 0x40 ;  /* 0x0000004014147836 */ /* 0x000fc40000000000 */
[----:B------:R-:W-:Y:S01]  /*5fe0*/  UIADD3 UR14, UR8, 0x100, URZ ;  /* 0x00000100080e7890 */ /* 0x000fe2000fffe03f */
[----:B------:R-:W-:Y:S01]  /*5ff0*/  SEL R14, RZ, 0x1, P1 ;  /* 0x00000001ff0e7807 */ /* 0x000fe20000800000 */
[----:B------:R-:W-:Y:S01]  /*6000*/  UIADD3 UR15, UR8, 0xa100, URZ ;  /* 0x0000a100080f7890 */ /* 0x000fe2000fffe03f */
[----:B------:R-:W-:Y:S02]  /*6010*/  SEL R6, R6, RZ, P1 ;  /* 0x000000ff06067207 */ /* 0x000fe40000800000 */
[----:B------:R-:W-:Y:S02]  /*6020*/  LOP3.LUT R5, R5, R14, RZ, 0x3c, !PT ;  /* 0x0000000e05057212 */ /* 0x000fe400078e3cff */
[----:B------:R-:W-:Y:S02]  /*6030*/  UMOV UR8, UR14 ;  /* 0x0000000e00087c82 */ /* 0x000fe40008000000 */
[----:B------:R0:W-:Y:S02]  /*6040*/  UTMALDG.3D [UR8], [UR4], desc[UR6] ;  /* 0x00000608040075b4 */ /* 0x0001e40008011000 */
[----:B0-----:R-:W-:Y:S01]  /*6050*/  UMOV UR8, UR15 ;  /* 0x0000000f00087c82 */ /* 0x001fe20008000000 */
[----:B------:R-:W-:-:S02]  /*6060*/  UMOV UR11, UR19 ;  /* 0x00000013000b7c82 */ /* 0x000fc40008000000 */
[----:B------:R0:W-:Y:S02]  /*6070*/  UTMALDG.3D [UR8], [UR24], desc[UR6] ;  /* 0x00000608180075b4 */ /* 0x0001e40008011000 */
[----:B0-----:R-:W-:Y:S05]  /*6080*/  @P3 BRA `(.L_x_173) ;  /* 0xfffffffc00503947 */ /* 0x001fea000383ffff */
.L_x_169:
[----:B------:R-:W-:Y:S05]  /*6090*/  BSYNC B1 ;  /* 0x0000000000017941 */ /* 0x000fea0003800000 */
.L_x_168:
[----:B------:R-:W-:Y:S01]  /*60a0*/  LOP3.LUT P3, RZ, R13, 0xff, RZ, 0xc0, !PT ;  /* 0x000000ff0dff7812 */ /* 0x000fe2000786c0ff */
[----:B------:R-:W-:Y:S01]  /*60b0*/  IMAD.IADD R12, R3, 0x1, R12 ;  /* 0x00000001030c7824 */ /* 0x000fe200078e020c */
[----:B------:R-:W-:Y:S01]  /*60c0*/  IADD3 R16, P4, R16, UR20, RZ ;  /* 0x0000001410107c10 */ /* 0x000fe2000ff9e0ff */
[----:B------:R-:W-:Y:S01]  /*60d0*/  ULDC.64 UR4, c[0x0][0x650] ;  /* 0x0001940000047ab9 */ /* 0x000fe20000000a00 */
[----:B------:R-:W-:Y:S01]  /*60e0*/  BSSY B1, `(.L_x_174) ;  /* 0x000006a000017945 */ /* 0x000fe20003800000 */
[----:B------:R-:W-:Y:S01]  /*60f0*/  IMAD.MOV.U32 R9, RZ, RZ, -0x1 ;  /* 0xffffffffff097424 */ /* 0x000fe200078e00ff */
[----:B------:R-:W-:Y:S01]  /*6100*/  ISETP.GT.U32.AND P1, PT, R12, 0x4, PT ;  /* 0x000000040c00780c */ /* 0x000fe20003f24070 */
[----:B------:R-:W-:Y:S01]  /*6110*/  IMAD.MOV.U32 R8, RZ, RZ, -0x1 ;  /* 0xffffffffff087424 */ /* 0x000fe200078e00ff */
[----:B------:R-:W-:Y:S02]  /*6120*/  IADD3.X R17, R17, UR13, RZ, P4, !PT ;  /* 0x0000000d11117c10 */ /* 0x000fe4000a7fe4ff */
[----:B------:R-:W-:-:S02]  /*6130*/  ISETP.LT.U32.AND P1, PT, R3, 0x5, P1 ;  /* 0x000000050300780c */ /* 0x000fc40000f21070 */
[----:B------:R-:W-:Y:S01]  /*6140*/  PRMT R13, RZ, 0x7610, R13 ;  /* 0x00007610ff0d7816 */ /* 0x000fe2000000000d */
[----:B------:R-:W0:Y:S01]  /*6150*/  @P3 S2R R5, SR_CgaCtaId ;  /* 0x0000000000053919 */ /* 0x000e220000008800 */
[----:B------:R-:W-:-:S04]  /*6160*/  @P3 MOV R4, 0x400 ;  /* 0x0000040000043802 */ /* 0x000fc80000000f00 */
[----:B0-----:R-:W-:Y:S01]  /*6170*/  @P3 LEA R6, R5, R4, 0x18 ;  /* 0x0000000405063211 */ /* 0x001fe200078ec0ff */
[----:B------:R-:W-:-:S03]  /*6180*/  IMAD.WIDE.U32 R4, R12, -0x33333333, RZ ;  /* 0xcccccccd0c047825 */ /* 0x000fc600078e00ff */
[----:B------:R0:W-:Y:S01]  /*6190*/  @P3 SYNCS.ARRIVE.TRANS64.A1T0 RZ, [R6+URZ+0x68], RZ ;  /* 0x000068ff06ff39a7 */ /* 0x0001e2000810003f */
[----:B------:R-:W-:Y:S02]  /*61a0*/  ISETP.GE.U32.AND P3, PT, R3, 0x5, PT ;  /* 0x000000050300780c */ /* 0x000fe40003f66070 */
[----:B------:R-:W-:Y:S02]  /*61b0*/  SHF.R.U32.HI R7, RZ, 0x2, R5 ;  /* 0x00000002ff077819 */ /* 0x000fe40000011605 */
[----:B------:R-:W-:Y:S02]  /*61c0*/  SEL R5, RZ, 0x1, !P1 ;  /* 0x00000001ff057807 */ /* 0x000fe40004800000 */
[----:B------:R-:W-:Y:S01]  /*61d0*/  ISETP.GE.U32.AND P1, PT, R16, UR4, PT ;  /* 0x0000000410007c0c */ /* 0x000fe2000bf26070 */
[----:B------:R-:W-:Y:S01]  /*61e0*/  IMAD R12, R7, -0x5, R12 ;  /* 0xfffffffb070c7824 */ /* 0x000fe200078e020c */
[----:B------:R-:W-:Y:S02]  /*61f0*/  LOP3.LUT R0, R0, R5, RZ, 0x3c, !PT ;  /* 0x0000000500007212 */ /* 0x000fe400078e3cff */
[----:B------:R-:W-:-:S02]  /*6200*/  ISETP.GE.U32.AND.EX P1, PT, R17, UR5, PT, P1 ;  /* 0x0000000511007c0c */ /* 0x000fc4000bf26110 */
[----:B------:R-:W-:Y:S02]  /*6210*/  PRMT R4, RZ, 0x7610, R4 ;  /* 0x00007610ff047816 */ /* 0x000fe40000000004 */
[----:B------:R-:W-:Y:S01]  /*6220*/  @P3 LOP3.LUT R0, R0, 0x1, R7, 0x78, !PT ;  /* 0x0000000100003812 */ /* 0x000fe200078e7807 */
[----:B------:R-:W-:-:S08]  /*6230*/  IMAD.MOV.U32 R7, RZ, RZ, -0x1 ;  /* 0xffffffffff077424 */ /* 0x000fd000078e00ff */
[----:B0-----:R-:W-:Y:S05]  /*6240*/  @P1 BRA `(.L_x_175) ;  /* 0x00000004004c1947 */ /* 0x001fea0003800000 */
[----:B------:R-:W-:Y:S01]  /*6250*/  ULDC.64 UR4, c[0x0][0x628] ;  /* 0x00018a0000047ab9 */ /* 0x000fe20000000a00 */
[----:B------:R-:W0:Y:S01]  /*6260*/  S2R R15, SR_CTAID.X ;  /* 0x00000000000f7919 */ /* 0x000e220000002500 */
[----:B------:R-:W-:Y:S01]  /*6270*/  ISETP.NE.U32.AND P1, PT, RZ, UR4, PT ;  /* 0x00000004ff007c0c */ /* 0x000fe2000bf25070 */
[----:B------:R-:W-:Y:S01]  /*6280*/  ULDC UR7, c[0x0][0x630] ;  /* 0x00018c0000077ab9 */ /* 0x000fe20000000800 */
[----:B------:R-:W-:Y:S01]  /*6290*/  IMAD.MOV.U32 R4, RZ, RZ, R16 ;  /* 0x000000ffff047224 */ /* 0x000fe200078e0010 */
[----:B------:R-:W1:Y:S01]  /*62a0*/  S2R R14, SR_CTAID.Y ;  /* 0x00000000000e7919 */ /* 0x000e620000002600 */
[----:B------:R-:W-:Y:S01]  /*62b0*/  ISETP.NE.AND.EX P1, PT, RZ, UR5, PT, P1 ;  /* 0x00000005ff007c0c */ /* 0x000fe2000bf25310 */
[----:B------:R-:W-:-:S12]  /*62c0*/  IMAD.MOV.U32 R5, RZ, RZ, R17 ;  /* 0x000000ffff057224 */ /* 0x000fd800078e0011 */
[----:B------:R-:W-:Y:S05]  /*62d0*/  @!P1 BRA `(.L_x_176) ;  /* 0x0000000000289947 */ /* 0x000fea0003800000 */
[----:B------:R-:W-:Y:S02]  /*62e0*/  ULDC UR6, c[0x0][0x634] ;  /* 0x00018d0000067ab9 */ /* 0x000fe40000000800 */
[----:B------:R-:W-:-:S05]  /*62f0*/  IADD3 R9, P1, R16, UR6, RZ ;  /* 0x0000000610097c10 */ /* 0x000fca000ff3e0ff */
[----:B------:R-:W-:-:S04]  /*6300*/  IMAD.X R21, RZ, RZ, R17, P1 ;  /* 0x000000ffff157224 */ /* 0x000fc800008e0611 */
[----:B------:R-:W-:-:S04]  /*6310*/  IMAD.WIDE.U32 R6, R21, UR4, RZ ;  /* 0x0000000415067c25 */ /* 0x000fc8000f8e00ff */
[----:B------:R-:W-:-:S04]  /*6320*/  IMAD.WIDE.U32 R6, P1, R9, UR5, R6 ;  /* 0x0000000509067c25 */ /* 0x000fc8000f820006 */
[----:B------:R-:W-:-:S04]  /*6330*/  IMAD.WIDE.U32 R8, R9, UR4, RZ ;  /* 0x0000000409087c25 */ /* 0x000fc8000f8e00ff */
[----:B------:R-:W-:Y:S01]  /*6340*/  IMAD.X R5, RZ, RZ, RZ, P1 ;  /* 0x000000ffff057224 */ /* 0x000fe200008e06ff */
[----:B------:R-:W-:Y:S01]  /*6350*/  IADD3 RZ, P1, R9, R6, RZ ;  /* 0x0000000609ff7210 */ /* 0x000fe20007f3e0ff */
[----:B------:R-:W-:-:S04]  /*6360*/  IMAD.MOV.U32 R4, RZ, RZ, R7 ;  /* 0x000000ffff047224 */ /* 0x000fc800078e0007 */
[----:B------:R-:W-:-:S08]  /*6370*/  IMAD.WIDE.U32.X R4, R21, UR5, R4, P1 ;  /* 0x0000000515047c25 */ /* 0x000fd000088e0404 */
.L_x_176:
[--C-:B------:R-:W-:Y:S01]  /*6380*/  SHF.R.U64 R8, R4, UR7, R5.reuse ;  /* 0x0000000704087c19 */ /* 0x100fe20008001205 */
[----:B------:R-:W-:Y:S01]  /*6390*/  ULDC.64 UR4, c[0x0][0x620] ;  /* 0x0001880000047ab9 */ /* 0x000fe20000000a00 */
[----:B------:R-:W-:Y:S01]  /*63a0*/  SHF.R.U32.HI R4, RZ, UR7, R5 ;  /* 0x00000007ff047c19 */ /* 0x000fe20008011605 */
[----:B------:R-:W2:Y:S01]  /*63b0*/  LDC R24, c[0x0][0x144] ;  /* 0x00005100ff187b82 */ /* 0x000ea20000000800 */
[----:B------:R-:W-:Y:S01]  /*63c0*/  IADD3 R7, P1, RZ, -R8, RZ ;  /* 0x80000008ff077210 */ /* 0x000fe20007f3e0ff */
[----:B------:R-:W-:Y:S01]  /*63d0*/  ULDC.64 UR8, c[0x0][0x640] ;  /* 0x0001900000087ab9 */ /* 0x000fe20000000a00 */
[----:B0-----:R-:W-:Y:S01]  /*63e0*/  I2FP.F32.U32 R9, R15 ;  /* 0x0000000f00097245 */ /* 0x001fe20000201000 */
[----:B------:R-:W-:Y:S02]  /*63f0*/  ULDC UR6, c[0x0][0x608] ;  /* 0x0001820000067ab9 */ /* 0x000fe40000000800 */
[----:B------:R-:W-:Y:S01]  /*6400*/  IMAD.X R4, RZ, RZ, ~R4, P1 ;  /* 0x000000ffff047224 */ /* 0x000fe200008e0e04 */
[----:B------:R-:W-:Y:S01]  /*6410*/  ISETP.NE.U32.AND P1, PT, RZ, UR8, PT ;  /* 0x00000008ff007c0c */ /* 0x000fe2000bf25070 */
[----:B------:R-:W0:Y:S02]  /*6420*/  LDC R21, c[0x0][0x148] ;  /* 0x00005200ff157b82 */ /* 0x000e240000000800 */
[----:B------:R-:W-:Y:S01]  /*6430*/  IMAD R6, R4, UR4, RZ ;  /* 0x0000000404067c24 */ /* 0x000fe2000f8e02ff */
[----:B------:R-:W-:Y:S01]  /*6440*/  ISETP.NE.AND.EX P1, PT, RZ, UR9, PT, P1 ;  /* 0x00000009ff007c0c */ /* 0x000fe2000bf25310 */
[----:B------:R-:W-:Y:S01]  /*6450*/  IMAD.WIDE.U32 R4, R7, UR4, R16 ;  /* 0x0000000407047c25 */ /* 0x000fe2000f8e0010 */
[----:B------:R-:W-:-:S03]  /*6460*/  ULDC UR4, c[0x0][0x150] ;  /* 0x0000540000047ab9 */ /* 0x000fc60000000800 */
[----:B------:R-:W-:Y:S02]  /*6470*/  IMAD R7, R7, UR5, R6 ;  /* 0x0000000507077c24 */ /* 0x000fe4000f8e0206 */
[----:B------:R-:W-:Y:S01]  /*6480*/  FMUL R6, R9, UR4 ;  /* 0x0000000409067c20 */ /* 0x000fe20008400000 */
[----:B------:R-:W-:Y:S01]  /*6490*/  ULDC UR4, c[0x0][0x618] ;  /* 0x0001860000047ab9 */ /* 0x000fe20000000800 */
[----:B------:R-:W-:Y:S01]  /*64a0*/  ULDC UR5, c[0x0][0x154] ;  /* 0x0000550000057ab9 */ /* 0x000fe20000000800 */
[----:B------:R-:W-:-:S03]  /*64b0*/  IMAD.IADD R5, R5, 0x1, R7 ;  /* 0x0000000105057824 */ /* 0x000fc600078e0207 */
[----:B------:R-:W3:Y:S02]  /*64c0*/  F2I.U32.TRUNC.NTZ R6, R6 ;  /* 0x0000000600067305 */ /* 0x000ee4000020f000 */
[----:B------:R-:W-:Y:S02]  /*64d0*/  SHF.R.U64 R9, R4, UR4, R5 ;  /* 0x0000000404097c19 */ /* 0x000fe40008001205 */
[----:B-1----:R-:W-:-:S05]  /*64e0*/  I2FP.F32.U32 R4, R14 ;  /* 0x0000000e00047245 */ /* 0x002fca0000201000 */
[----:B------:R-:W-:Y:S01]  /*64f0*/  FMUL R22, R4, UR5 ;  /* 0x0000000504167c20 */ /* 0x000fe20008400000 */
[----:B------:R-:W-:Y:S01]  /*6500*/  SHF.R.U32.HI R4, RZ, UR4, R5 ;  /* 0x00000004ff047c19 */ /* 0x000fe20008011605 */
[----:B------:R-:W-:-:S03]  /*6510*/  ULDC UR4, c[0x0][0x658] ;  /* 0x0001960000047ab9 */ /* 0x000fc60000000800 */
[--C-:B------:R-:W-:Y:S01]  /*6520*/  SHF.R.U64 R20, R9, UR6, R4.reuse ;  /* 0x0000000609147c19 */ /* 0x100fe20008001204 */
[----:B------:R-:W1:Y:S01]  /*6530*/  F2I.U32.TRUNC.NTZ R22, R22 ;  /* 0x0000001600167305 */ /* 0x000e62000020f000 */
[----:B------:R-:W-:Y:S01]  /*6540*/  SHF.R.U32.HI R5, RZ, UR6, R4 ;  /* 0x00000006ff057c19 */ /* 0x000fe20008011604 */
[----:B---3--:R-:W-:-:S03]  /*6550*/  IMAD.MOV R6, RZ, RZ, -R6 ;  /* 0x000000ffff067224 */ /* 0x008fc600078e0a06 */
[----:B------:R-:W-:Y:S01]  /*6560*/  SHF.R.U64 R18, R20, UR4, R5 ;  /* 0x0000000414127c19 */ /* 0x000fe20008001205 */
[----:B--2---:R-:W-:Y:S01]  /*6570*/  IMAD R15, R24, R6, R15 ;  /* 0x00000006180f7224 */ /* 0x004fe200078e020f */
[----:B------:R-:W-:-:S03]  /*6580*/  SHF.R.U32.HI R23, RZ, UR4, R5 ;  /* 0x00000004ff177c19 */ /* 0x000fc60008011605 */
[----:B------:R-:W-:Y:S02]  /*6590*/  IMAD.MOV.U32 R4, RZ, RZ, R18 ;  /* 0x000000ffff047224 */ /* 0x000fe400078e0012 */
[----:B------:R-:W-:Y:S01]  /*65a0*/  IMAD.MOV.U32 R5, RZ, RZ, R23 ;  /* 0x000000ffff057224 */ /* 0x000fe200078e0017 */
[----:B-1----:R-:W-:Y:S06]  /*65b0*/  @!P1 BRA `(.L_x_177) ;  /* 0x0000000000289947 */ /* 0x002fec0003800000 */
[----:B------:R-:W-:Y:S02]  /*65c0*/  ULDC UR4, c[0x0][0x64c] ;  /* 0x0001930000047ab9 */ /* 0x000fe40000000800 */
[----:B------:R-:W-:-:S05]  /*65d0*/  IADD3 R5, P1, R18, UR4, RZ ;  /* 0x0000000412057c10 */ /* 0x000fca000ff3e0ff */
[----:B------:R-:W-:-:S04]  /*65e0*/  IMAD.X R23, RZ, RZ, R23, P1 ;  /* 0x000000ffff177224 */ /* 0x000fc800008e0617 */
[----:B------:R-:W-:-:S04]  /*65f0*/  IMAD.WIDE.U32 R6, R23, UR8, RZ ;  /* 0x0000000817067c25 */ /* 0x000fc8000f8e00ff */
[----:B------:R-:W-:-:S04]  /*6600*/  IMAD.WIDE.U32 R6, P1, R5, UR9, R6 ;  /* 0x0000000905067c25 */ /* 0x000fc8000f820006 */
[----:B------:R-:W-:-:S04]  /*6610*/  IMAD.WIDE.U32 R4, R5, UR8, RZ ;  /* 0x0000000805047c25 */ /* 0x000fc8000f8e00ff */
[----:B------:R-:W-:Y:S01]  /*6620*/  IMAD.MOV.U32 R4, RZ, RZ, R7 ;  /* 0x000000ffff047224 */ /* 0x000fe200078e0007 */
[----:B------:R-:W-:Y:S01]  /*6630*/  IADD3 RZ, P3, R5, R6, RZ ;  /* 0x0000000605ff7210 */ /* 0x000fe20007f7e0ff */
[----:B------:R-:W-:-:S04]  /*6640*/  IMAD.X R5, RZ, RZ, RZ, P1 ;  /* 0x000000ffff057224 */ /* 0x000fc800008e06ff */
[----:B------:R-:W-:-:S08]  /*6650*/  IMAD.WIDE.U32.X R4, R23, UR9, R4, P3 ;  /* 0x0000000917047c25 */ /* 0x000fd000098e0404 */
.L_x_177:
[----:B------:R-:W-:Y:S01]  /*6660*/  ISETP.NE.AND P1, PT, R2, 0x1, PT ;  /* 0x000000010200780c */ /* 0x000fe20003f25270 */
[----:B------:R-:W-:Y:S01]  /*6670*/  ULDC UR4, c[0x0][0x648] ;  /* 0x0001920000047ab9 */ /* 0x000fe20000000800 */
[----:B------:R-:W-:Y:S01]  /*6680*/  LOP3.LUT R20, R20, UR17, RZ, 0xc0, !PT ;  /* 0x0000001114147c12 */ /* 0x000fe2000f8ec0ff */
[----:B------:R-:W-:Y:S01]  /*6690*/  IMAD.MOV R22, RZ, RZ, -R22 ;  /* 0x000000ffff167224 */ /* 0x000fe200078e0a16 */
[----:B------:R-:W-:Y:S01]  /*66a0*/  SHF.R.U64 R5, R4, UR4, R5 ;  /* 0x0000000404057c19 */ /* 0x000fe20008001205 */
[----:B------:R-:W-:Y:S01]  /*66b0*/  ULDC UR4, c[0x0][0x638] ;  /* 0x00018e0000047ab9 */ /* 0x000fe20000000800 */
[----:B------:R-:W-:Y:S01]  /*66c0*/  LOP3.LUT R9, R9, UR16, RZ, 0xc0, !PT ;  /* 0x0000001009097c12 */ /* 0x000fe2000f8ec0ff */
[----:B------:R-:W-:Y:S01]  /*66d0*/  ULDC UR5, c[0x0][0x610] ;  /* 0x0001840000057ab9 */ /* 0x000fe20000000800 */
[----:B------:R-:W-:Y:S02]  /*66e0*/  IMAD.MOV.U32 R4, RZ, RZ, 0x1 ;  /* 0x00000001ff047424 */ /* 0x000fe400078e00ff */
[----:B------:R-:W-:-:S02]  /*66f0*/  IMAD.MOV R7, RZ, RZ, -R5 ;  /* 0x000000ffff077224 */ /* 0x000fc400078e0a05 */
[----:B------:R-:W-:Y:S02]  /*6700*/  IMAD R20, R5, UR18, R20 ;  /* 0x0000001205147c24 */ /* 0x000fe4000f8e0214 */
[----:B0-----:R-:W-:Y:S02]  /*6710*/  @P1 IMAD R15, R21, R22, R14 ;  /* 0x00000016150f1224 */ /* 0x001fe400078e020e */
[----:B------:R-:W-:Y:S01]  /*6720*/  IMAD R18, R7, UR4, R18 ;  /* 0x0000000407127c24 */ /* 0x000fe2000f8e0212 */
[----:B------:R-:W-:Y:S01]  /*6730*/  ULDC UR4, c[0x0][0x600] ;  /* 0x0001800000047ab9 */ /* 0x000fe20000000800 */
[----:B------:R-:W-:Y:S02]  /*6740*/  IMAD R15, R20, UR5, R15 ;  /* 0x00000005140f7c24 */ /* 0x000fe4000f8e020f */
[----:B------:R-:W-:-:S05]  /*6750*/  IMAD R18, R18, UR4, R9 ;  /* 0x0000000412127c24 */ /* 0x000fca000f8e0209 */
[----:B------:R-:W-:Y:S02]  /*6760*/  SEL R9, R18, R15, !P1 ;  /* 0x0000000f12097207 */ /* 0x000fe40004800000 */
[----:B------:R-:W-:-:S07]  /*6770*/  SEL R7, R15, R18, !P1 ;  /* 0x000000120f077207 */ /* 0x000fce0004800000 */
.L_x_175:
[----:B------:R-:W-:Y:S05]  /*6780*/  BSYNC B1 ;  /* 0x0000000000017941 */ /* 0x000fea0003800000 */
.L_x_174:
[----:B------:R-:W-:-:S13]  /*6790*/  LOP3.LUT P1, RZ, R4, 0xff, RZ, 0xc0, !PT ;  /* 0x000000ff04ff7812 */ /* 0x000fda000782c0ff */
[----:B------:R-:W-:Y:S05]  /*67a0*/  @P1 BRA `(.L_x_178) ;  /* 0xfffffff400541947 */ /* 0x000fea000383ffff */
[----:B------:R-:W-:Y:S05]  /*67b0*/  BSYNC B0 ;  /* 0x0000000000007941 */ /* 0x000fea0003800000 */
.L_x_166:
[----:B------:R-:W-:-:S03]  /*67c0*/  UMOV UR4, 0xffffffff ;  /* 0xffffffff00047882 */ /* 0x000fc60000000000 */
[----:B------:R-:W-:Y:S05]  /*67d0*/  BRA.DIV UR4, `(.L_x_179) ;  /* 0x0000000604387947 */ /* 0x000fea000b800000 */
[----:B------:R-:W-:-:S13]  /*67e0*/  ELECT P6, URZ, PT ;  /* 0x00000000003f782f */ /* 0x000fda00038c0000 */
.L_x_194:
[----:B------:R-:W-:Y:S04]  /*67f0*/  BSSY B0, `(.L_x_180) ;  /* 0x0000034000007945 */ /* 0x000fe80003800000 */
[----:B------:R-:W-:Y:S05]  /*6800*/  @!P6 BRA `(.L_x_181) ;  /* 0x0000000000c8e947 */ /* 0x000fea0003800000 */
[----:B------:R-:W-:-:S04]  /*6810*/  LOP3.LUT R19, R19, 0x2, RZ, 0xfc, !PT ;  /* 0x0000000213137812 */ /* 0x000fc800078efcff */
[----:B------:R-:W-:-:S13]  /*6820*/  ISETP.NE.AND P0, PT, R19, 0x3, PT ;  /* 0x000000031300780c */ /* 0x000fda0003f05270 */
[----:B------:R-:W-:Y:S05]  /*6830*/  @!P0 BRA `(.L_x_182) ;  /* 0x0000000000048947 */ /* 0x000fea0003800000 */
[----:B------:R-:W-:Y:S01]  /*6840*/  BPT.TRAP 0x1 ;  /* 0x000000040000795c */ /* 0x000fe20000300000 */
.L_x_182:
[----:B------:R-:W0:Y:S01]  /*6850*/  S2R R3, SR_CgaCtaId ;  /* 0x0000000000037919 */ /* 0x000e220000008800 */
[----:B------:R-:W-:-:S04]  /*6860*/  MOV R2, 0x400 ;  /* 0x0000040000027802 */ /* 0x000fc80000000f00 */
[----:B0-----:R-:W-:Y:S02]  /*6870*/  LEA R3, R3, R2, 0x18 ;  /* 0x0000000203037211 */ /* 0x001fe400078ec0ff */
[----:B------:R-:W-:-:S03]  /*6880*/  SHF.L.U32 R2, R0, 0x1f, RZ ;  /* 0x0000001f00027819 */ /* 0x000fc600000006ff */
[----:B------:R-:W-:-:S04]  /*6890*/  VIADD R3, R3, 0x28 ;  /* 0x0000002803037836 */ /* 0x000fc80000000000 */
[C---:B------:R-:W-:Y:S02]  /*68a0*/  IMAD R7, R12.reuse, 0x8, R3 ;  /* 0x000000080c077824 */ /* 0x040fe400078e0203 */
[----:B------:R-:W-:Y:S02]  /*68b0*/  VIADD R12, R12, 0x1 ;  /* 0x000000010c0c7836 */ /* 0x000fe40000000000 */
[----:B------:R-:W0:Y:S03]  /*68c0*/  SYNCS.PHASECHK.TRANS64.TRYWAIT P0, [R7+URZ], R2 ;  /* 0x00000002070075a7 */ /* 0x000e26000800017f */
[----:B------:R-:W-:-:S04]  /*68d0*/  ISETP.NE.AND P1, PT, R12, 0x5, PT ;  /* 0x000000050c00780c */ /* 0x000fc80003f25270 */
[----:B------:R-:W-:Y:S02]  /*68e0*/  SEL R5, RZ, 0x1, P1 ;  /* 0x00000001ff057807 */ /* 0x000fe40000800000 */
[----:B------:R-:W-:Y:S02]  /*68f0*/  SEL R12, R12, RZ, P1 ;  /* 0x000000ff0c0c7207 */ /* 0x000fe40000800000 */
[----:B------:R-:W-:-:S03]  /*6900*/  LOP3.LUT R5, R0, R5, RZ, 0x3c, !PT ;  /* 0x0000000500057212 */ /* 0x000fc600078e3cff */
[----:B------:R-:W-:Y:S01]  /*6910*/  IMAD R9, R12, 0x8, R3 ;  /* 0x000000080c097824 */ /* 0x000fe200078e0203 */
[----:B------:R-:W-:Y:S01]  /*6920*/  SHF.L.U32 R4, R5, 0x1f, RZ ;  /* 0x0000001f05047819 */ /* 0x000fe200000006ff */
[----:B0-----:R-:W-:Y:S06]  /*6930*/  @!P0 BRA `(.L_x_183) ;  /* 0x0000000400008947 */ /* 0x001fec0003800000 */
.L_x_195:
[----:B------:R-:W1:Y:S01]  /*6940*/  SYNCS.PHASECHK.TRANS64.TRYWAIT P0, [R9+URZ], R4 ;  /* 0x00000004090075a7 */ /* 0x000e62000800017f */
[----:B------:R-:W-:-:S05]  /*6950*/  VIADD R0, R12, 0x1 ;  /* 0x000000010c007836 */ /* 0x000fca0000000000 */
[----:B------:R-:W-:-:S04]  /*6960*/  ISETP.NE.AND P1, PT, R0, 0x5, PT ;  /* 0x000000050000780c */ /* 0x000fc80003f25270 */
[----:B0-----:R-:W-:Y:S02]  /*6970*/  SEL R2, RZ, 0x1, P1 ;  /* 0x00000001ff027807 */ /* 0x001fe40000800000 */
[----:B------:R-:W-:Y:S02]  /*6980*/  SEL R0, R0, RZ, P1 ;  /* 0x000000ff00007207 */ /* 0x000fe40000800000 */
[----:B------:R-:W-:-:S03]  /*6990*/  LOP3.LUT R7, R5, R2, RZ, 0x3c, !PT ;  /* 0x0000000205077212 */ /* 0x000fc600078e3cff */
[----:B------:R-:W-:Y:S01]  /*69a0*/  IMAD R6, R0, 0x8, R3 ;  /* 0x0000000800067824 */ /* 0x000fe200078e0203 */
[----:B------:R-:W-:Y:S01]  /*69b0*/  SHF.L.U32 R5, R7, 0x1f, RZ ;  /* 0x0000001f07057819 */ /* 0x000fe200000006ff */
[----:B-1----:R-:W-:Y:S06]  /*69c0*/  @!P0 BRA `(.L_x_184) ;  /* 0x0000000000f08947 */ /* 0x002fec0003800000 */
.L_x_196:
[----:B------:R-:W1:Y:S01]  /*69d0*/  SYNCS.PHASECHK.TRANS64.TRYWAIT P0, [R6+URZ], R5 ;  /* 0x00000005060075a7 */ /* 0x000e62000800017f */
[----:B------:R-:W-:-:S05]  /*69e0*/  VIADD R0, R0, 0x1 ;  /* 0x0000000100007836 */ /* 0x000fca0000000000 */
[----:B------:R-:W-:-:S04]  /*69f0*/  ISETP.NE.AND P1, PT, R0, 0x5, PT ;  /* 0x000000050000780c */ /* 0x000fc80003f25270 */
[----:B------:R-:W-:Y:S02]  /*6a00*/  SEL R2, RZ, 0x1, P1 ;  /* 0x00000001ff027807 */ /* 0x000fe40000800000 */
[----:B------:R-:W-:Y:S02]  /*6a10*/  SEL R0, R0, RZ, P1 ;  /* 0x000000ff00007207 */ /* 0x000fe40000800000 */
[----:B------:R-:W-:-:S03]  /*6a20*/  LOP3.LUT R7, R7, R2, RZ, 0x3c, !PT ;  /* 0x0000000207077212 */ /* 0x000fc600078e3cff */
[----:B0-----:R-:W-:Y:S01]  /*6a30*/  IMAD R9, R0, 0x8, R3 ;  /* 0x0000000800097824 */ /* 0x001fe200078e0203 */
[----:B------:R-:W-:Y:S01]  /*6a40*/  SHF.L.U32 R4, R7, 0x1f, RZ ;  /* 0x0000001f07047819 */ /* 0x000fe200000006ff */
[----:B-1----:R-:W-:Y:S06]  /*6a50*/  @!P0 BRA `(.L_x_185) ;  /* 0x0000000000e08947 */ /* 0x002fec0003800000 */
.L_x_197:
[----:B------:R-:W1:Y:S01]  /*6a60*/  SYNCS.PHASECHK.TRANS64.TRYWAIT P0, [R9+URZ], R4 ;  /* 0x00000004090075a7 */ /* 0x000e62000800017f */
[----:B------:R-:W-:-:S05]  /*6a70*/  VIADD R0, R0, 0x1 ;  /* 0x0000000100007836 */ /* 0x000fca0000000000 */
[----:B------:R-:W-:-:S04]  /*6a80*/  ISETP.NE.AND P1, PT, R0, 0x5, PT ;  /* 0x000000050000780c */ /* 0x000fc80003f25270 */
[----:B------:R-:W-:Y:S02]  /*6a90*/  SEL R2, RZ, 0x1, P1 ;  /* 0x00000001ff027807 */ /* 0x000fe40000800000 */
[----:B------:R-:W-:Y:S02]  /*6aa0*/  SEL R0, R0, RZ, P1 ;  /* 0x000000ff00007207 */ /* 0x000fe40000800000 */
[----:B------:R-:W-:Y:S01]  /*6ab0*/  LOP3.LUT R2, R7, R2, RZ, 0x3c, !PT ;  /* 0x0000000207027212 */ /* 0x000fe200078e3cff */
[----:B-1----:R-:W-:Y:S06]  /*6ac0*/  @!P0 BRA `(.L_x_186) ;  /* 0x0000000000d88947 */ /* 0x002fec0003800000 */
.L_x_198:
[----:B------:R-:W-:Y:S01]  /*6ad0*/  IMAD R3, R0, 0x8, R3 ;  /* 0x0000000800037824 */ /* 0x000fe200078e0203 */
[----:B------:R-:W-:-:S07]  /*6ae0*/  SHF.L.U32 R0, R2, 0x1f, RZ ;  /* 0x0000001f02007819 */ /* 0x000fce00000006ff */
.L_x_187:
[----:B--2---:R2:W3:Y:S02]  /*6af0*/  SYNCS.PHASECHK.TRANS64.TRYWAIT P0, [R3+URZ], R0 ;  /* 0x00000000030075a7 */ /* 0x0044e4000800017f */
[----:B---3--:R-:W-:Y:S05]  /*6b00*/  @!P0 NANOSLEEP.SYNCS 0x989680 ;  /* 0x009896800000895d */ /* 0x008fea0003900000 */
[----:B------:R-:W3:Y:S02]  /*6b10*/  @!P0 SYNCS.PHASECHK.TRANS64 P0, [R3+URZ], R0 ;  /* 0x00000000030085a7 */ /* 0x000ee4000800007f */
[----:B---3--:R-:W-:Y:S05]  /*6b20*/  @!P0 BRA `(.L_x_187) ;  /* 0xfffffffc00f08947 */ /* 0x008fea000383ffff */
.L_x_181:
[----:B------:R-:W-:Y:S05]  /*6b30*/  BSYNC B0 ;  /* 0x0000000000007941 */ /* 0x000fea0003800000 */
.L_x_180:
[----:B------:R-:W-:Y:S05]  /*6b40*/  EXIT ;  /* 0x000000000000794d */ /* 0x000fea0003800000 */
.L_x_17:
[----:B---3--:R3:W4:Y:S02]  /*6b50*/  SYNCS.PHASECHK.TRANS64.TRYWAIT P1, [R3+URZ], R0 ;  /* 0x00000000030075a7 */ /* 0x008724000802017f */
[----:B----4-:R-:W-:Y:S05]  /*6b60*/  @!P1 NANOSLEEP.SYNCS 0x989680 ;  /* 0x009896800000995d */ /* 0x010fea0003900000 */
[----:B------:R-:W4:Y:S02]  /*6b70*/  @!P1 SYNCS.PHASECHK.TRANS64 P1, [R3+URZ], R0 ;  /* 0x00000000030095a7 */ /* 0x000f24000802007f */
[----:B----4-:R-:W-:Y:S05]  /*6b80*/  @!P1 BRA `(.L_x_17) ;  /* 0xfffffffc00f09947 */ /* 0x010fea000383ffff */
[----:B------:R-:W-:Y:S05]  /*6b90*/  BRA `(.L_x_16) ;  /* 0xffffffa400b47947 */ /* 0x000fea000383ffff */
.L_x_22:
[----:B-1----:R1:W2:Y:S02]  /*6ba0*/  SYNCS.PHASECHK.TRANS64.TRYWAIT P1, [R5+URZ], R4 ;  /* 0x00000004050075a7 */ /* 0x0022a4000802017f */
[----:B--2---:R-:W-:Y:S05]  /*6bb0*/  @!P1 NANOSLEEP.SYNCS 0x989680 ;  /* 0x009896800000995d */ /* 0x004fea0003900000 */
[----:B------:R-:W2:Y:S02]  /*6bc0*/  @!P1 SYNCS.PHASECHK.TRANS64 P1, [R5+URZ], R4 ;  /* 0x00000004050095a7 */ /* 0x000ea4000802007f */
[----:B--2---:R-:W-:Y:S05]  /*6bd0*/  @!P1 BRA `(.L_x_22) ;  /* 0xfffffffc00f09947 */ /* 0x004fea000383ffff */
[----:B------:R-:W-:Y:S05]  /*6be0*/  BRA `(.L_x_21) ;  /* 0xffffffa800647947 */ /* 0x000fea000383ffff */
.L_x_167:
[----:B------:R-:W-:Y:S01]  /*6bf0*/  BSSY B1, `(.L_x_188) ;  /* 0x0000006000017945 */ /* 0x000fe20003800000 */
[----:B------:R-:W-:-:S07]  /*6c00*/  IMAD.MOV.U32 R15, RZ, RZ, -0x1 ;  /* 0xffffffffff0f7424 */ /* 0x000fce00078e00ff */
[----:B------:R-:W-:Y:S05]  /*6c10*/  WARPSYNC.COLLECTIVE R15, `(.L_x_189) ;  /* 0x000000000f0c7348 */ /* 0x000fea0003c00000 */
[----:B------:R-:W-:Y:S02]  /*6c20*/  ELECT P6, UR62, PT ;  /* 0x00000000003e782f */ /* 0x000fe400038c0000 */
[----:B------:R-:W-:Y:S01]  /*6c30*/  MOV R14, UR62 ;  /* 0x0000003e000e7c02 */ /* 0x000fe20008000f00 */
[----:B------:R-:W-:Y:S10]  /*6c40*/  ENDCOLLECTIVE ;  /* 0x000000000000791b */ /* 0x000ff40003800000 */
.L_x_189:
[----:B------:R-:W-:Y:S05]  /*6c50*/  BSYNC B1 ;  /* 0x0000000000017941 */ /* 0x000fea0003800000 */
.L_x_188:
[----:B------:R-:W-:Y:S05]  /*6c60*/  BRA `(.L_x_190) ;  /* 0xfffffff000307947 */ /* 0x000fea000383ffff */
.L_x_170:
[----:B0-----:R0:W1:Y:S02]  /*6c70*/  SYNCS.PHASECHK.TRANS64.TRYWAIT P1, [R14+URZ+0x28], R7 ;  /* 0x000028070e0075a7 */ /* 0x001064000802017f */
[----:B-1----:R-:W-:Y:S05]  /*6c80*/  @!P1 NANOSLEEP.SYNCS 0x989680 ;  /* 0x009896800000995d */ /* 0x002fea0003900000 */
[----:B------:R-:W1:Y:S02]  /*6c90*/  @!P1 SYNCS.PHASECHK.TRANS64 P1, [R14+URZ+0x28], R7 ;  /* 0x000028070e0095a7 */ /* 0x000e64000802007f */
[----:B-1----:R-:W-:Y:S05]  /*6ca0*/  @!P1 BRA `(.L_x_170) ;  /* 0xfffffffc00f09947 */ /* 0x002fea000383ffff */
[----:B------:R-:W-:Y:S05]  /*6cb0*/  BRA `(.L_x_191) ;  /* 0xfffffff000647947 */ /* 0x000fea000383ffff */
.L_x_179:
[----:B------:R-:W-:Y:S01]  /*6cc0*/  BSSY B0, `(.L_x_192) ;  /* 0x0000006000007945 */ /* 0x000fe20003800000 */
[----:B------:R-:W-:-:S07]  /*6cd0*/  IMAD.MOV.U32 R15, RZ, RZ, -0x1 ;  /* 0xffffffffff0f7424 */ /* 0x000fce00078e00ff */
[----:B------:R-:W-:Y:S05]  /*6ce0*/  WARPSYNC.COLLECTIVE R15, `(.L_x_193) ;  /* 0x000000000f0c7348 */ /* 0x000fea0003c00000 */
[----:B------:R-:W-:Y:S02]  /*6cf0*/  ELECT P6, UR62, PT ;  /* 0x00000000003e782f */ /* 0x000fe400038c0000 */
[----:B------:R-:W-:Y:S01]  /*6d00*/  MOV R14, UR62 ;  /* 0x0000003e000e7c02 */ /* 0x000fe20008000f00 */
[----:B------:R-:W-:Y:S10]  /*6d10*/  ENDCOLLECTIVE ;  /* 0x000000000000791b */ /* 0x000ff40003800000 */
.L_x_193:
[----:B------:R-:W-:Y:S05]  /*6d20*/  BSYNC B0 ;  /* 0x0000000000007941 */ /* 0x000fea0003800000 */
.L_x_192:
[----:B------:R-:W-:Y:S05]  /*6d30*/  BRA `(.L_x_194) ;  /* 0xfffffff800ac7947 */ /* 0x000fea000383ffff */
.L_x_183:
[----:B0-----:R0:W1:Y:S02]  /*6d40*/  SYNCS.PHASECHK.TRANS64.TRYWAIT P0, [R7+URZ], R2 ;  /* 0x00000002070075a7 */ /* 0x001064000800017f */
[----:B-1----:R-:W-:Y:S05]  /*6d50*/  @!P0 NANOSLEEP.SYNCS 0x989680 ;  /* 0x009896800000895d */ /* 0x002fea0003900000 */
[----:B------:R-:W1:Y:S02]  /*6d60*/  @!P0 SYNCS.PHASECHK.TRANS64 P0, [R7+URZ], R2 ;  /* 0x00000002070085a7 */ /* 0x000e64000800007f */
[----:B-1----:R-:W-:Y:S05]  /*6d70*/  @!P0 BRA `(.L_x_183) ;  /* 0xfffffffc00f08947 */ /* 0x002fea000383ffff */
[----:B------:R-:W-:Y:S05]  /*6d80*/  BRA `(.L_x_195) ;  /* 0xfffffff800ec7947 */ /* 0x000fea000383ffff */
.L_x_184:
[----:B0-----:R0:W1:Y:S02]  /*6d90*/  SYNCS.PHASECHK.TRANS64.TRYWAIT P0, [R9+URZ], R4 ;  /* 0x00000004090075a7 */ /* 0x001064000800017f */
[----:B-1----:R-:W-:Y:S05]  /*6da0*/  @!P0 NANOSLEEP.SYNCS 0x989680 ;  /* 0x009896800000895d */ /* 0x002fea0003900000 */
[----:B------:R-:W1:Y:S02]  /*6db0*/  @!P0 SYNCS.PHASECHK.TRANS64 P0, [R9+URZ], R4 ;  /* 0x00000004090085a7 */ /* 0x000e64000800007f */
[----:B-1----:R-:W-:Y:S05]  /*6dc0*/  @!P0 BRA `(.L_x_184) ;  /* 0xfffffffc00f08947 */ /* 0x002fea000383ffff */
[----:B------:R-:W-:Y:S05]  /*6dd0*/  BRA `(.L_x_196) ;  /* 0xfffffff800fc7947 */ /* 0x000fea000383ffff */
.L_x_185:
[----:B0-----:R0:W1:Y:S02]  /*6de0*/  SYNCS.PHASECHK.TRANS64.TRYWAIT P0, [R6+URZ], R5 ;  /* 0x00000005060075a7 */ /* 0x001064000800017f */
[----:B-1----:R-:W-:Y:S05]  /*6df0*/  @!P0 NANOSLEEP.SYNCS 0x989680 ;  /* 0x009896800000895d */ /* 0x002fea0003900000 */
[----:B------:R-:W1:Y:S02]  /*6e00*/  @!P0 SYNCS.PHASECHK.TRANS64 P0, [R6+URZ], R5 ;  /* 0x00000005060085a7 */ /* 0x000e64000800007f */
[----:B-1----:R-:W-:Y:S05]  /*6e10*/  @!P0 BRA `(.L_x_185) ;  /* 0xfffffffc00f08947 */ /* 0x002fea000383ffff */
[----:B------:R-:W-:Y:S05]  /*6e20*/  BRA `(.L_x_197) ;  /* 0xfffffffc000c7947 */ /* 0x000fea000383ffff */
.L_x_186:
[----:B-1----:R1:W2:Y:S02]  /*6e30*/  SYNCS.PHASECHK.TRANS64.TRYWAIT P0, [R9+URZ], R4 ;  /* 0x00000004090075a7 */ /* 0x0022a4000800017f */
[----:B--2---:R-:W-:Y:S05]  /*6e40*/  @!P0 NANOSLEEP.SYNCS 0x989680 ;  /* 0x009896800000895d */ /* 0x004fea0003900000 */
[----:B------:R-:W2:Y:S02]  /*6e50*/  @!P0 SYNCS.PHASECHK.TRANS64 P0, [R9+URZ], R4 ;  /* 0x00000004090085a7 */ /* 0x000ea4000800007f */
[----:B--2---:R-:W-:Y:S05]  /*6e60*/  @!P0 BRA `(.L_x_186) ;  /* 0xfffffffc00f08947 */ /* 0x004fea000383ffff */
[----:B------:R-:W-:Y:S05]  /*6e70*/  BRA `(.L_x_198) ;  /* 0xfffffffc00147947 */ /* 0x000fea000383ffff */
.L_x_199:
[----:B------:R-:W-:-:S00]  /*6e80*/  BRA `(.L_x_199) ;  /* 0xfffffffc00fc7947 */ /* 0x000fc0000383ffff */
[----:B------:R-:W-:-:S00]  /*6e90*/  NOP ;  /* 0x0000000000007918 */ /* 0x000fc00000000000 */
        /* <DEDUP_REMOVED lines=14> */
.L_x_200:


//--------------------- .nv.global.init           --------------------------
	.section	.nv.global.init,"aw",@progbits
.nv.global.init:
	.type		$str$22,@object
	.size		$str$22,($str$23 - $str$22)
$str$22:
        /*0000*/ 	.byte	0x6b, 0x5f, 0x74, 0x69, 0x6c, 0x65, 0x5f, 0x63, 0x6f, 0x75, 0x6e, 0x74, 0x20, 0x3e, 0x3d, 0x20
        /*0010*/ 	.byte	0x31, 0x00
	.type		$str$23,@object
	.size		$str$23,(__unnamed_1 - $str$23)
$str$23:
        /*0012*/ 	.byte	0x2f, 0x74, 0x6d, 0x70, 0x2f, 0x63, 0x75, 0x74, 0x6c, 0x61, 0x73, 0x73, 0x5f, 0x73, 0x77, 0x65
        /*0022*/ 	.byte	0x65, 0x70, 0x5f, 0x73, 0x72, 0x63, 0x2f, 0x69, 0x6e, 0x63, 0x6c, 0x75, 0x64, 0x65, 0x2f, 0x63
        /*0032*/ 	.byte	0x75, 0x74, 0x6c, 0x61, 0x73, 0x73, 0x2f, 0x67, 0x65, 0x6d, 0x6d, 0x2f, 0x63, 0x6f, 0x6c, 0x6c
        /*0042*/ 	.byte	0x65, 0x63, 0x74, 0x69, 0x76, 0x65, 0x2f, 0x73, 0x6d, 0x39, 0x30, 0x5f, 0x6d, 0x6d, 0x61, 0x5f
        /*0052*/ 	.byte	0x74, 0x6d, 0x61, 0x5f, 0x67, 0x6d, 0x6d, 0x61, 0x5f, 0x73, 0x73, 0x5f, 0x77, 0x61, 0x72, 0x70
        /*0062*/ 	.byte	0x73, 0x70, 0x65, 0x63, 0x69, 0x61, 0x6c, 0x69, 0x7a, 0x65, 0x64, 0x2e, 0x68, 0x70, 0x70, 0x00
	.type		__unnamed_1,@object
	.size		__unnamed_1,(.L_0 - __unnamed_1)
__unnamed_1:
        /*0072*/ 	.byte	0x76, 0x6f, 0x69, 0x64, 0x20, 0x63, 0x75, 0x74, 0x6c, 0x61, 0x73, 0x73, 0x3a, 0x3a, 0x67, 0x65
        /* <DEDUP_REMOVED lines=171> */
        /*0b32*/ 	.byte	0x75, 0x74, 0x65, 0x3a, 0x3a, 0x69, 0x64, 0x65, 0x6e, 0x74, 0x69, 0x74, 0x79, 0x5d, 0x00
.L_0:


//--------------------- .nv.shared._ZN7cutlass13device_kernelINS_4gemm6kernel13GemmUniversalIN4cute5tupleIJiiiiEEENS1_10collective13CollectiveMmaINS1_34MainloopSm90TmaGmmaWarpSpecializedILi5ENS5_IJNS4_1CILi1EEESB_SB_EEENS1_35KernelTmaWarpSpecializedCooperativeEEENS5_IJNSA_ILi128EEESF_NSA_ILi64EEEEEEaNS5_IJlSB_lEEEaSI_NS4_8TiledMMAINS4_8MMA_AtomIJNS4_4SM904GMMA27MMA_64x128x32_S32S8S8_SS_TNEEEENS4_6LayoutINS5_IJNSA_ILi2EEESB_SB_EEENS5_IJSB_NSA_ILi0EEESS_EEEEENS5_IJNS4_10UnderscoreESV_SV_EEEEENS4_13SM90_TMA_LOADENS4_14ComposedLayoutINS4_7SwizzleILi2ELi4ELi3EEENS4_18smem_ptr_flag_bitsILi8EEENSP_INS5_IJNSA_ILi8EEESG_EEENS5_IJSG_SB_EEEEEEEvNS4_8identityESY_S18_vS19_EENS_8epilogue10collective6detail29Sm90TmaWarpSpecializedAdapterINS1C_15DefaultEpilogueIaSI_SI_NS1B_6thread17LinearCombinationIaLi1EiiLNS1G_9ScaleType4KindE0ELNS_15FloatRoundStyleE2EaEENS1_15EpilogueDefaultEEEEEvvEEEEvNT_6ParamsE --------------------------
	.section	.nv.shared._ZN7cutlass13device_kernelINS_4gemm6kernel13GemmUniversalIN4cute5tupleIJiiiiEEENS1_10collective13CollectiveMmaINS1_34MainloopSm90TmaGmmaWarpSpecializedILi5ENS5_IJNS4_1CILi1EEESB_SB_EEENS1_35KernelTmaWarpSpecializedCooperativeEEENS5_IJNSA_ILi128EEESF_NSA_ILi64EEEEEEaNS5_IJlSB_lEEEaSI_NS4_8TiledMMAINS4_8MMA_AtomIJNS4_4SM904GMMA27MMA_64x128x32_S32S8S8_SS_TNEEEENS4_6LayoutINS5_IJNSA_ILi2EEESB_SB_EEENS5_IJSB_NSA_ILi0EEESS_EEEEENS5_IJNS4_10UnderscoreESV_SV_EEEEENS4_13SM90_TMA_LOADENS4_14ComposedLayoutINS4_7SwizzleILi2ELi4ELi3EEENS4_18smem_ptr_flag_bitsILi8EEENSP_INS5_IJNSA_ILi8EEESG_EEENS5_IJSG_SB_EEEEEEEvNS4_8identityESY_S18_vS19_EENS_8epilogue10collective6detail29Sm90TmaWarpSpecializedAdapterINS1C_15DefaultEpilogueIaSI_SI_NS1B_6thread17LinearCombinationIaLi1EiiLNS1G_9ScaleType4KindE0ELNS_15FloatRoundStyleE2EaEENS1_15EpilogueDefaultEEEEEvvEEEEvNT_6ParamsE,"aw",@nobits
	.sectionflags	@""
	.align	16
	.zero		1024


//--------------------- .nv.shared.reserved.0     --------------------------
	.section	.nv.shared.reserved.0,"aw",@nobits
	.weak		__nv_reservedSMEM_offset_0_alias
	.size		__nv_reservedSMEM_offset_0_alias, 0, 0
	.other		__nv_reservedSMEM_offset_0_alias,@"STO_CUDA_RESERVED_SHARED STV_DEFAULT"
__nv_reservedSMEM_offset_0_alias:
	.zero		0


//--------------------- .nv.global                --------------------------
	.section	.nv.global,"aw",@nobits
.nv.global:
	.type		_ZN40_INTERNAL_fc08cb51_4_k_cu_f94596df_306084cute1_E,@object
	.size		_ZN40_INTERNAL_fc08cb51_4_k_cu_f94596df_306084cute1_E,(_ZN40_INTERNAL_fc08cb51_4_k_cu_f94596df_306084cuda3std3__45__cpo6cbeginE - _ZN40_INTERNAL_fc08cb51_4_k_cu_f94596df_306084cute1_E)
_ZN40_INTERNAL_fc08cb51_4_k_cu_f94596df_306084cute1_E:
	.zero		1
	.type		_ZN40_INTERNAL_fc08cb51_4_k_cu_f94596df_306084cuda3std3__45__cpo6cbeginE,@object
	.size		_ZN40_INTERNAL_fc08cb51_4_k_cu_f94596df_306084cuda3std3__45__cpo6cbeginE,(_ZN40_INTERNAL_fc08cb51_4_k_cu_f94596df_306084cuda3std3__48in_placeE - _ZN40_INTERNAL_fc08cb51_4_k_cu_f94596df_306084cuda3std3__45__cpo6cbeginE)
_ZN40_INTERNAL_fc08cb51_4_k_cu_f94596df_306084cuda3std3__45__cpo6cbeginE:
	.zero		1
	.type		_ZN40_INTERNAL_fc08cb51_4_k_cu_f94596df_306084cuda3std3__48in_placeE,@object
	.size		_ZN40_INTERNAL_fc08cb51_4_k_cu_f94596df_306084cuda3std3__48in_placeE,(_ZN40_INTERNAL_fc08cb51_4_k_cu_f94596df_306084cuda3std6ranges3__45__cpo9iter_moveE - _ZN40_INTERNAL_fc08cb51_4_k_cu_f94596df_306084cuda3std3__48in_placeE)
_ZN40_INTERNAL_fc08cb51_4_k_cu_f94596df_306084cuda3std3__48in_placeE:
	.zero		1
	.type		_ZN40_INTERNAL_fc08cb51_4_k_cu_f94596df_306084cuda3std6ranges3__45__cpo9iter_moveE,@object
	.size		_ZN40_INTERNAL_fc08cb51_4_k_cu_f94596df_306084cuda3std6ranges3__45__cpo9iter_moveE,(_ZN40_INTERNAL_fc08cb51_4_k_cu_f94596df_306084cuda3std3__45__cpo5beginE - _ZN40_INTERNAL_fc08cb51_4_k_cu_f94596df_306084cuda3std6ranges3__45__cpo9iter_moveE)
_ZN40_INTERNAL_fc08cb51_4_k_cu_f94596df_306084cuda3std6ranges3__45__cpo9iter_moveE:
	.zero		1
	.type		_ZN40_INTERNAL_fc08cb51_4_k_cu_f94596df_306084cuda3std3__45__cpo5beginE,@object
	.size		_ZN40_INTERNAL_fc08cb51_4_k_cu_f94596df_306084cuda3std3__45__cpo5beginE,(_ZN40_INTERNAL_fc08cb51_4_k_cu_f94596df_306084cuda3std3__442_GLOBAL__N__fc08cb51_4_k_cu_f94596df_306086ignoreE - _ZN40_INTERNAL_fc08cb51_4_k_cu_f94596df_306084cuda3std3__45__cpo5beginE)
_ZN40_INTERNAL_fc08cb51_4_k_cu_f94596df_306084cuda3std3__45__cpo5beginE:
	.zero		1
	.type		_ZN40_INTERNAL_fc08cb51_4_k_cu_f94596df_306084cuda3std3__442_GLOBAL__N__fc08cb51_4_k_cu_f94596df_306086ignoreE,@object
	.size		_ZN40_INTERNAL_fc08cb51_4_k_cu_f94596df_306084cuda3std3__442_GLOBAL__N__fc08cb51_4_k_cu_f94596df_306086ignoreE,(_ZN40_INTERNAL_fc08cb51_4_k_cu_f94596df_306084cute7productE - _ZN40_INTERNAL_fc08cb51_4_k_cu_f94596df_306084cuda3std3__442_GLOBAL__N__fc08cb51_4_k_cu_f94596df_306086ignoreE)
_ZN40_INTERNAL_fc08cb51_4_k_cu_f94596df_306084cuda3std3__442_GLOBAL__N__fc08cb51_4_k_cu_f94596df_306086ignoreE:
	.zero		1
	.type		_ZN40_INTERNAL_fc08cb51_4_k_cu_f94596df_306084cute7productE,@object
	.size		_ZN40_INTERNAL_fc08cb51_4_k_cu_f94596df_306084cute7productE,(_ZN40_INTERNAL_fc08cb51_4_k_cu_f94596df_306084cuda3std3__45__cpo3endE - _ZN40_INTERNAL_fc08cb51_4_k_cu_f94596df_306084cute7productE)
_ZN40_INTERNAL_fc08cb51_4_k_cu_f94596df_306084cute7productE:
	.zero		1
	.type		_ZN40_INTERNAL_fc08cb51_4_k_cu_f94596df_306084cuda3std3__45__cpo3endE,@object
	.size		_ZN40_INTERNAL_fc08cb51_4_k_cu_f94596df_306084cuda3std3__45__cpo3endE,(_ZN40_INTERNAL_fc08cb51_4_k_cu_f94596df_306084cuda3std3__419piecewise_constructE - _ZN40_INTERNAL_fc08cb51_4_k_cu_f94596df_306084cuda3std3__45__cpo3endE)
_ZN40_INTERNAL_fc08cb51_4_k_cu_f94596df_306084cuda3std3__45__cpo3endE:
	.zero		1
	.type		_ZN40_INTERNAL_fc08cb51_4_k_cu_f94596df_306084cuda3std3__419piecewise_constructE,@object
	.size		_ZN40_INTERNAL_fc08cb51_4_k_cu_f94596df_306084cuda3std3__419piecewise_constructE,(_ZN40_INTERNAL_fc08cb51_4_k_cu_f94596df_306084cuda3std3__45__cpo4cendE - _ZN40_INTERNAL_fc08cb51_4_k_cu_f94596df_306084cuda3std3__419piecewise_constructE)
_ZN40_INTERNAL_fc08cb51_4_k_cu_f94596df_306084cuda3std3__419piecewise_constructE:
	.zero		1
	.type		_ZN40_INTERNAL_fc08cb51_4_k_cu_f94596df_306084cuda3std3__45__cpo4cendE,@object
	.size		_ZN40_INTERNAL_fc08cb51_4_k_cu_f94596df_306084cuda3std3__45__cpo4cendE,(_ZN40_INTERNAL_fc08cb51_4_k_cu_f94596df_306084cuda3std6ranges3__45__cpo4swapE - _ZN40_INTERNAL_fc08cb51_4_k_cu_f94596df_306084cuda3std3__45__cpo4cendE)
_ZN40_INTERNAL_fc08cb51_4_k_cu_f94596df_306084cuda3std3__45__cpo4cendE:
	.zero		1
	.type		_ZN40_INTERNAL_fc08cb51_4_k_cu_f94596df_306084cuda3std6ranges3__45__cpo4swapE,@object
	.size		_ZN40_INTERNAL_fc08cb51_4_k_cu_f94596df_306084cuda3std6ranges3__45__cpo4swapE,(.L_8 - _ZN40_INTERNAL_fc08cb51_4_k_cu_f94596df_306084cuda3std6ranges3__45__cpo4swapE)
_ZN40_INTERNAL_fc08cb51_4_k_cu_f94596df_306084cuda3std6ranges3__45__cpo4swapE:
	.zero		1
.L_8:


//--------------------- .nv.constant0._ZN7cutlass13device_kernelINS_4gemm6kernel13GemmUniversalIN4cute5tupleIJiiiiEEENS1_10collective13CollectiveMmaINS1_34MainloopSm90TmaGmmaWarpSpecializedILi5ENS5_IJNS4_1CILi1EEESB_SB_EEENS1_35KernelTmaWarpSpecializedCooperativeEEENS5_IJNSA_ILi128EEESF_NSA_ILi64EEEEEEaNS5_IJlSB_lEEEaSI_NS4_8TiledMMAINS4_8MMA_AtomIJNS4_4SM904GMMA27MMA_64x128x32_S32S8S8_SS_TNEEEENS4_6LayoutINS5_IJNSA_ILi2EEESB_SB_EEENS5_IJSB_NSA_ILi0EEESS_EEEEENS5_IJNS4_10UnderscoreESV_SV_EEEEENS4_13SM90_TMA_LOADENS4_14ComposedLayoutINS4_7SwizzleILi2ELi4ELi3EEENS4_18smem_ptr_flag_bitsILi8EEENSP_INS5_IJNSA_ILi8EEESG_EEENS5_IJSG_SB_EEEEEEEvNS4_8identityESY_S18_vS19_EENS_8epilogue10collective6detail29Sm90TmaWarpSpecializedAdapterINS1C_15DefaultEpilogueIaSI_SI_NS1B_6thread17LinearCombinationIaLi1EiiLNS1G_9ScaleType4KindE0ELNS_15FloatRoundStyleE2EaEENS1_15EpilogueDefaultEEEEEvvEEEEvNT_6ParamsE --------------------------
	.section	.nv.constant0._ZN7cutlass13device_kernelINS_4gemm6kernel13GemmUniversalIN4cute5tupleIJiiiiEEENS1_10collective13CollectiveMmaINS1_34MainloopSm90TmaGmmaWarpSpecializedILi5ENS5_IJNS4_1CILi1EEESB_SB_EEENS1_35KernelTmaWarpSpecializedCooperativeEEENS5_IJNSA_ILi128EEESF_NSA_ILi64EEEEEEaNS5_IJlSB_lEEEaSI_NS4_8TiledMMAINS4_8MMA_AtomIJNS4_4SM904GMMA27MMA_64x128x32_S32S8S8_SS_TNEEEENS4_6LayoutINS5_IJNSA_ILi2EEESB_SB_EEENS5_IJSB_NSA_ILi0EEESS_EEEEENS5_IJNS4_10UnderscoreESV_SV_EEEEENS4_13SM90_TMA_LOADENS4_14ComposedLayoutINS4_7SwizzleILi2ELi4ELi3EEENS4_18smem_ptr_flag_bitsILi8EEENSP_INS5_IJNSA_ILi8EEESG_EEENS5_IJSG_SB_EEEEEEEvNS4_8identityESY_S18_vS19_EENS_8epilogue10collective6detail29Sm90TmaWarpSpecializedAdapterINS1C_15DefaultEpilogueIaSI_SI_NS1B_6thread17LinearCombinationIaLi1EiiLNS1G_9ScaleType4KindE0ELNS_15FloatRoundStyleE2EaEENS1_15EpilogueDefaultEEEEEvvEEEEvNT_6ParamsE,"a",@progbits
	.sectionflags	@""
	.align	4
.nv.constant0._ZN7cutlass13device_kernelINS_4gemm6kernel13GemmUniversalIN4cute5tupleIJiiiiEEENS1_10collective13CollectiveMmaINS1_34MainloopSm90TmaGmmaWarpSpecializedILi5ENS5_IJNS4_1CILi1EEESB_SB_EEENS1_35KernelTmaWarpSpecializedCooperativeEEENS5_IJNSA_ILi128EEESF_NSA_ILi64EEEEEEaNS5_IJlSB_lEEEaSI_NS4_8TiledMMAINS4_8MMA_AtomIJNS4_4SM904GMMA27MMA_64x128x32_S32S8S8_SS_TNEEEENS4_6LayoutINS5_IJNSA_ILi2EEESB_SB_EEENS5_IJSB_NSA_ILi0EEESS_EEEEENS5_IJNS4_10UnderscoreESV_SV_EEEEENS4_13SM90_TMA_LOADENS4_14ComposedLayoutINS4_7SwizzleILi2ELi4ELi3EEENS4_18smem_ptr_flag_bitsILi8EEENSP_INS5_IJNSA_ILi8EEESG_EEENS5_IJSG_SB_EEEEEEEvNS4_8identityESY_S18_vS19_EENS_8epilogue10collective6detail29Sm90TmaWarpSpecializedAdapterINS1C_15DefaultEpilogueIaSI_SI_NS1B_6thread17LinearCombinationIaLi1EiiLNS1G_9ScaleType4KindE0ELNS_15FloatRoundStyleE2EaEENS1_15EpilogueDefaultEEEEEvvEEEEvNT_6ParamsE:
	.zero		1664


//--------------------- SYMBOLS --------------------------

	.type		.nv.reservedSmem.offset0,@object
	.size		.nv.reservedSmem.offset0,0x4
	.type		__assertfail,@function
